	.target	sm_90a

	.elftype	@"ET_EXEC"


//--------------------- .note.nv.tkinfo           --------------------------
	.section	.note.nv.tkinfo,"",@"SHT_NOTE"
	.sectionflags	@"SHF_NOTE_NV_TKINFO"
	.tkinfo
        /*0018*/ 	.word	0x00000002
        /*0030*/ 	.string	""
        /*0030*/ 	.string	"ptxas"
        /*0030*/ 	.string	"Cuda compilation tools, release 13.0, V13.0.88"
        /*0030*/ 	.string	"Build cuda_13.0.r13.0/compiler.36424714_0"
        /*0030*/ 	.string	"-arch sm_90a -m 64 "



//--------------------- .note.nv.cuinfo           --------------------------
	.section	.note.nv.cuinfo,"",@"SHT_NOTE"
	.sectionflags	@"SHF_NOTE_NV_CUINFO"
        /*0018*/ 	.short	0x0002
        /*001a*/ 	.short	0x005a
        /*001c*/ 	.short	0x0082
	.zero		2


//--------------------- .nv.info                  --------------------------
	.section	.nv.info,"",@"SHT_CUDA_INFO"
	.align	4


	//----- nvinfo : EIATTR_REGCOUNT
	.align		4
        /*0000*/ 	.byte	0x04, 0x2f
        /*0002*/ 	.short	(.L_15 - .L_14)
	.align		4
.L_14:
        /*0004*/ 	.word	index@(_ZN7cutlass13device_kernelINS_4gemm6kernel13GemmUniversalIN4cute5tupleIJiiiiEEENS1_10collective13CollectiveMmaINS1_34MainloopSm90TmaGmmaWarpSpecializedILi11ENS5_IJNS4_1CILi1EEESB_SB_EEENS1_35KernelTmaWarpSpecializedCooperativeEEENS5_IJNSA_ILi512EEENSA_ILi96EEENSA_ILi16EEEEEENS_6half_tENS5_IJlSB_lEEESJ_SK_NS4_8TiledMMAINS4_8MMA_AtomIJNS4_4SM904GMMA25MMA_64x96x16_F32F16F16_SSILNSO_5MajorE0ELSQ_0ELNSO_7ScaleInE1ELSR_1EEEEEENS4_6LayoutINS5_IJNSA_ILi2EEESB_SB_EEENS5_IJSB_NSA_ILi0EEESX_EEEEENS5_IJNS4_10UnderscoreES10_S10_EEEEENS4_13SM90_TMA_LOADENS4_14ComposedLayoutINS4_7SwizzleILi1ELi4ELi3EEENS4_18smem_ptr_flag_bitsILi16EEENSU_INS5_IJNSA_ILi8EEESH_EEENS5_IJSH_SB_EEEEEEEvNS4_8identityES13_S1D_vS1E_EENS_8epilogue10collective6detail29Sm90TmaWarpSpecializedAdapterINS1H_15DefaultEpilogueISJ_SK_SK_NS1G_6thread17LinearCombinationISJ_Li1EffLNS1L_9ScaleType4KindE0ELNS_15FloatRoundStyleE2ESJ_EENS1_15EpilogueDefaultEEEEEvvEEEEvNT_6ParamsE)
        /*0008*/ 	.word	0x000000a8


	//----- nvinfo : EIATTR_FRAME_SIZE
	.align		4
.L_15:
        /*000c*/ 	.byte	0x04, 0x11
        /*000e*/ 	.short	(.L_17 - .L_16)
	.align		4
.L_16:
        /*0010*/ 	.word	index@(_ZN7cutlass13device_kernelINS_4gemm6kernel13GemmUniversalIN4cute5tupleIJiiiiEEENS1_10collective13CollectiveMmaINS1_34MainloopSm90TmaGmmaWarpSpecializedILi11ENS5_IJNS4_1CILi1EEESB_SB_EEENS1_35KernelTmaWarpSpecializedCooperativeEEENS5_IJNSA_ILi512EEENSA_ILi96EEENSA_ILi16EEEEEENS_6half_tENS5_IJlSB_lEEESJ_SK_NS4_8TiledMMAINS4_8MMA_AtomIJNS4_4SM904GMMA25MMA_64x96x16_F32F16F16_SSILNSO_5MajorE0ELSQ_0ELNSO_7ScaleInE1ELSR_1EEEEEENS4_6LayoutINS5_IJNSA_ILi2EEESB_SB_EEENS5_IJSB_NSA_ILi0EEESX_EEEEENS5_IJNS4_10UnderscoreES10_S10_EEEEENS4_13SM90_TMA_LOADENS4_14ComposedLayoutINS4_7SwizzleILi1ELi4ELi3EEENS4_18smem_ptr_flag_bitsILi16EEENSU_INS5_IJNSA_ILi8EEESH_EEENS5_IJSH_SB_EEEEEEEvNS4_8identityES13_S1D_vS1E_EENS_8epilogue10collective6detail29Sm90TmaWarpSpecializedAdapterINS1H_15DefaultEpilogueISJ_SK_SK_NS1G_6thread17LinearCombinationISJ_Li1EffLNS1L_9ScaleType4KindE0ELNS_15FloatRoundStyleE2ESJ_EENS1_15EpilogueDefaultEEEEEvvEEEEvNT_6ParamsE)
        /*0014*/ 	.word	0x00000000


	//----- nvinfo : EIATTR_MIN_STACK_SIZE
	.align		4
.L_17:
        /*0018*/ 	.byte	0x04, 0x12
        /*001a*/ 	.short	(.L_19 - .L_18)
	.align		4
.L_18:
        /*001c*/ 	.word	index@(_ZN7cutlass13device_kernelINS_4gemm6kernel13GemmUniversalIN4cute5tupleIJiiiiEEENS1_10collective13CollectiveMmaINS1_34MainloopSm90TmaGmmaWarpSpecializedILi11ENS5_IJNS4_1CILi1EEESB_SB_EEENS1_35KernelTmaWarpSpecializedCooperativeEEENS5_IJNSA_ILi512EEENSA_ILi96EEENSA_ILi16EEEEEENS_6half_tENS5_IJlSB_lEEESJ_SK_NS4_8TiledMMAINS4_8MMA_AtomIJNS4_4SM904GMMA25MMA_64x96x16_F32F16F16_SSILNSO_5MajorE0ELSQ_0ELNSO_7ScaleInE1ELSR_1EEEEEENS4_6LayoutINS5_IJNSA_ILi2EEESB_SB_EEENS5_IJSB_NSA_ILi0EEESX_EEEEENS5_IJNS4_10UnderscoreES10_S10_EEEEENS4_13SM90_TMA_LOADENS4_14ComposedLayoutINS4_7SwizzleILi1ELi4ELi3EEENS4_18smem_ptr_flag_bitsILi16EEENSU_INS5_IJNSA_ILi8EEESH_EEENS5_IJSH_SB_EEEEEEEvNS4_8identityES13_S1D_vS1E_EENS_8epilogue10collective6detail29Sm90TmaWarpSpecializedAdapterINS1H_15DefaultEpilogueISJ_SK_SK_NS1G_6thread17LinearCombinationISJ_Li1EffLNS1L_9ScaleType4KindE0ELNS_15FloatRoundStyleE2ESJ_EENS1_15EpilogueDefaultEEEEEvvEEEEvNT_6ParamsE)
        /*0020*/ 	.word	0x00000000
.L_19:


//--------------------- .nv.compat                --------------------------
	.section	.nv.compat,"",@"SHT_CUDA_COMPAT_INFO"
	.align	4
        /*0000*/ 	.byte	0x02, 0x09, 0x01, 0x00, 0x02, 0x02, 0x04, 0x00, 0x02, 0x05, 0x05, 0x00, 0x03, 0x07, 0x01, 0x01
        /*0010*/ 	.byte	0x02, 0x03, 0x01, 0x00, 0x02, 0x06, 0x01, 0x00, 0x04, 0x0b, 0x08, 0x00, 0x00, 0x00, 0x00, 0x00
        /*0020*/ 	.byte	0x00, 0x00, 0x00, 0x00


//--------------------- .nv.info._ZN7cutlass13device_kernelINS_4gemm6kernel13GemmUniversalIN4cute5tupleIJiiiiEEENS1_10collective13CollectiveMmaINS1_34MainloopSm90TmaGmmaWarpSpecializedILi11ENS5_IJNS4_1CILi1EEESB_SB_EEENS1_35KernelTmaWarpSpecializedCooperativeEEENS5_IJNSA_ILi512EEENSA_ILi96EEENSA_ILi16EEEEEENS_6half_tENS5_IJlSB_lEEESJ_SK_NS4_8TiledMMAINS4_8MMA_AtomIJNS4_4SM904GMMA25MMA_64x96x16_F32F16F16_SSILNSO_5MajorE0ELSQ_0ELNSO_7ScaleInE1ELSR_1EEEEEENS4_6LayoutINS5_IJNSA_ILi2EEESB_SB_EEENS5_IJSB_NSA_ILi0EEESX_EEEEENS5_IJNS4_10UnderscoreES10_S10_EEEEENS4_13SM90_TMA_LOADENS4_14ComposedLayoutINS4_7SwizzleILi1ELi4ELi3EEENS4_18smem_ptr_flag_bitsILi16EEENSU_INS5_IJNSA_ILi8EEESH_EEENS5_IJSH_SB_EEEEEEEvNS4_8identityES13_S1D_vS1E_EENS_8epilogue10collective6detail29Sm90TmaWarpSpecializedAdapterINS1H_15DefaultEpilogueISJ_SK_SK_NS1G_6thread17LinearCombinationISJ_Li1EffLNS1L_9ScaleType4KindE0ELNS_15FloatRoundStyleE2ESJ_EENS1_15EpilogueDefaultEEEEEvvEEEEvNT_6ParamsE --------------------------
	.section	.nv.info._ZN7cutlass13device_kernelINS_4gemm6kernel13GemmUniversalIN4cute5tupleIJiiiiEEENS1_10collective13CollectiveMmaINS1_34MainloopSm90TmaGmmaWarpSpecializedILi11ENS5_IJNS4_1CILi1EEESB_SB_EEENS1_35KernelTmaWarpSpecializedCooperativeEEENS5_IJNSA_ILi512EEENSA_ILi96EEENSA_ILi16EEEEEENS_6half_tENS5_IJlSB_lEEESJ_SK_NS4_8TiledMMAINS4_8MMA_AtomIJNS4_4SM904GMMA25MMA_64x96x16_F32F16F16_SSILNSO_5MajorE0ELSQ_0ELNSO_7ScaleInE1ELSR_1EEEEEENS4_6LayoutINS5_IJNSA_ILi2EEESB_SB_EEENS5_IJSB_NSA_ILi0EEESX_EEEEENS5_IJNS4_10UnderscoreES10_S10_EEEEENS4_13SM90_TMA_LOADENS4_14ComposedLayoutINS4_7SwizzleILi1ELi4ELi3EEENS4_18smem_ptr_flag_bitsILi16EEENSU_INS5_IJNSA_ILi8EEESH_EEENS5_IJSH_SB_EEEEEEEvNS4_8identityES13_S1D_vS1E_EENS_8epilogue10collective6detail29Sm90TmaWarpSpecializedAdapterINS1H_15DefaultEpilogueISJ_SK_SK_NS1G_6thread17LinearCombinationISJ_Li1EffLNS1L_9ScaleType4KindE0ELNS_15FloatRoundStyleE2ESJ_EENS1_15EpilogueDefaultEEEEEvvEEEEvNT_6ParamsE,"",@"SHT_CUDA_INFO"
	.sectionflags	@""
	.align	4


	//----- nvinfo : EIATTR_CUDA_API_VERSION
	.align		4
        /*0000*/ 	.byte	0x04, 0x37
        /*0002*/ 	.short	(.L_21 - .L_20)
.L_20:
        /*0004*/ 	.word	0x00000082


	//----- nvinfo : EIATTR_KPARAM_INFO
	.align		4
.L_21:
        /*0008*/ 	.byte	0x04, 0x17
        /*000a*/ 	.short	(.L_23 - .L_22)
.L_22:
        /*000c*/ 	.word	0x00000000
        /*0010*/ 	.short	0x0000
        /*0012*/ 	.short	0x0070
        /*0014*/ 	.byte	0x00, 0xf0, 0x01, 0x10


	//----- nvinfo : EIATTR_SPARSE_MMA_MASK
	.align		4
.L_23:
        /*0018*/ 	.byte	0x03, 0x50
        /*001a*/ 	.short	0x0000


	//----- nvinfo : EIATTR_MAXREG_COUNT
	.align		4
        /*001c*/ 	.byte	0x03, 0x1b
        /*001e*/ 	.short	0x00a8


	//----- nvinfo : EIATTR_NUM_BARRIERS
	.align		4
        /*0020*/ 	.byte	0x02, 0x4c
        /*0022*/ 	.byte	0x01
	.zero		1


	//----- nvinfo : EIATTR_EXTERNS
	.align		4
        /*0024*/ 	.byte	0x04, 0x0f
        /*0026*/ 	.short	(.L_25 - .L_24)


	//   ....[0]....
	.align		4
.L_24:
        /*0028*/ 	.word	index@(__assertfail)


	//----- nvinfo : EIATTR_MERCURY_ISA_VERSION
	.align		4
.L_25:
        /*002c*/ 	.byte	0x03, 0x5f
        /*002e*/ 	.short	0x0101


	//----- nvinfo : EIATTR_INT_WARP_WIDE_INSTR_OFFSETS
	.align		4
        /*0030*/ 	.byte	0x04, 0x31
        /*0032*/ 	.short	(.L_27 - .L_26)


	//   ....[0]....
.L_26:
        /*0034*/ 	.word	0x00000600


	//   ....[1]....
        /*0038*/ 	.word	0x00000610


	//   ....[2]....
        /*003c*/ 	.word	0x000006a0


	//----- nvinfo : EIATTR_COOP_GROUP_MASK_REGIDS
	.align		4
.L_27:
        /*0040*/ 	.byte	0x04, 0x29
        /*0042*/ 	.short	(.L_29 - .L_28)


	//   ....[0]....
.L_28:
        /*0044*/ 	.word	0xffffffff


	//   ....[1]....
        /*0048*/ 	.word	0xffffffff


	//   ....[2]....
        /*004c*/ 	.word	0xffffffff


	//   ....[3]....
        /*0050*/ 	.word	0xffffffff


	//   ....[4]....
        /*0054*/ 	.word	0xffffffff


	//----- nvinfo : EIATTR_COOP_GROUP_INSTR_OFFSETS
	.align		4
.L_29:
        /*0058*/ 	.byte	0x04, 0x28
        /*005a*/ 	.short	(.L_31 - .L_30)


	//   ....[0]....
.L_30:
        /*005c*/ 	.word	0x00000060


	//   ....[1]....
        /*0060*/ 	.word	0x00000070


	//   ....[2]....
        /*0064*/ 	.word	0x00000190


	//   ....[3]....
        /*0068*/ 	.word	0x000004b0


	//   ....[4]....
        /*006c*/ 	.word	0x00001220


	//----- nvinfo : EIATTR_REG_RECONFIG
	.align		4
.L_31:
        /*0070*/ 	.byte	0x01, 0x54
	.zero		2


	//----- nvinfo : EIATTR_SYSCALL_OFFSETS
	.align		4
        /*0074*/ 	.byte	0x04, 0x46
        /*0076*/ 	.short	(.L_33 - .L_32)


	//   ....[0]....
.L_32:
        /*0078*/ 	.word	0x000013e0


	//----- nvinfo : EIATTR_MBARRIER_INSTR_OFFSETS
	.align		4
.L_33:
        /*007c*/ 	.byte	0x04, 0x39
        /*007e*/ 	.short	(.L_35 - .L_34)


	//   ....[0]....
.L_34:
        /*0080*/ 	.word	0x00000330
        /*0084*/ 	.word	0x000000ff
        /*0088*/ 	.word	0x00000000
        /*008c*/ 	.short	0x0100
        /*008e*/ 	.byte	0x08
	.zero		1


	//   ....[1]....
        /*0090*/ 	.word	0x00000340
        /*0094*/ 	.word	0x000000ff
        /*0098*/ 	.word	0x00000058
        /*009c*/ 	.short	0x0100
        /*009e*/ 	.byte	0x08
	.zero		1


	//   ....[2]....
        /*00a0*/ 	.word	0x00000350
        /*00a4*/ 	.word	0x000000ff
        /*00a8*/ 	.word	0x00000008
        /*00ac*/ 	.short	0x0100
        /*00ae*/ 	.byte	0x08
	.zero		1


	//   ....[3]....
        /*00b0*/ 	.word	0x00000360
        /*00b4*/ 	.word	0x000000ff
        /*00b8*/ 	.word	0x00000060
        /*00bc*/ 	.short	0x0100
        /*00be*/ 	.byte	0x08
	.zero		1


	//   ....[4]....
        /*00c0*/ 	.word	0x00000370
        /*00c4*/ 	.word	0x000000ff
        /*00c8*/ 	.word	0x00000010
        /*00cc*/ 	.short	0x0100
        /*00ce*/ 	.byte	0x08
	.zero		1


	//   ....[5]....
        /*00d0*/ 	.word	0x00000380
        /*00d4*/ 	.word	0x000000ff
        /*00d8*/ 	.word	0x00000068
        /*00dc*/ 	.short	0x0100
        /*00de*/ 	.byte	0x08
	.zero		1


	//   ....[6]....
        /*00e0*/ 	.word	0x00000390
        /*00e4*/ 	.word	0x000000ff
        /*00e8*/ 	.word	0x00000018
        /*00ec*/ 	.short	0x0100
        /*00ee*/ 	.byte	0x08
	.zero		1


	//   ....[7]....
        /*00f0*/ 	.word	0x000003a0
        /*00f4*/ 	.word	0x000000ff
        /*00f8*/ 	.word	0x00000070
        /*00fc*/ 	.short	0x0100
        /*00fe*/ 	.byte	0x08
	.zero		1


	//   ....[8]....
        /*0100*/ 	.word	0x000003b0
        /*0104*/ 	.word	0x000000ff
        /*0108*/ 	.word	0x00000020
        /*010c*/ 	.short	0x0100
        /*010e*/ 	.byte	0x08
	.zero		1


	//   ....[9]....
        /*0110*/ 	.word	0x000003c0
        /*0114*/ 	.word	0x000000ff
        /*0118*/ 	.word	0x00000078
        /*011c*/ 	.short	0x0100
        /*011e*/ 	.byte	0x08
	.zero		1


	//   ....[10]....
        /*0120*/ 	.word	0x000003d0
        /*0124*/ 	.word	0x000000ff
        /*0128*/ 	.word	0x00000028
        /*012c*/ 	.short	0x0100
        /*012e*/ 	.byte	0x08
	.zero		1


	//   ....[11]....
        /*0130*/ 	.word	0x000003e0
        /*0134*/ 	.word	0x000000ff
        /*0138*/ 	.word	0x00000080
        /*013c*/ 	.short	0x0100
        /*013e*/ 	.byte	0x08
	.zero		1


	//   ....[12]....
        /*0140*/ 	.word	0x000003f0
        /*0144*/ 	.word	0x000000ff
        /*0148*/ 	.word	0x00000030
        /*014c*/ 	.short	0x0100
        /*014e*/ 	.byte	0x08
	.zero		1


	//   ....[13]....
        /*0150*/ 	.word	0x00000400
        /*0154*/ 	.word	0x000000ff
        /*0158*/ 	.word	0x00000088
        /*015c*/ 	.short	0x0100
        /*015e*/ 	.byte	0x08
	.zero		1


	//   ....[14]....
        /*0160*/ 	.word	0x00000410
        /*0164*/ 	.word	0x000000ff
        /*0168*/ 	.word	0x00000038
        /*016c*/ 	.short	0x0100
        /*016e*/ 	.byte	0x08
	.zero		1


	//   ....[15]....
        /*0170*/ 	.word	0x00000420
        /*0174*/ 	.word	0x000000ff
        /*0178*/ 	.word	0x00000090
        /*017c*/ 	.short	0x0100
        /*017e*/ 	.byte	0x08
	.zero		1


	//   ....[16]....
        /*0180*/ 	.word	0x00000430
        /*0184*/ 	.word	0x000000ff
        /*0188*/ 	.word	0x00000040
        /*018c*/ 	.short	0x0100
        /*018e*/ 	.byte	0x08
	.zero		1


	//   ....[17]....
        /*0190*/ 	.word	0x00000440
        /*0194*/ 	.word	0x000000ff
        /*0198*/ 	.word	0x00000098
        /*019c*/ 	.short	0x0100
        /*019e*/ 	.byte	0x08
	.zero		1


	//   ....[18]....
        /*01a0*/ 	.word	0x00000450
        /*01a4*/ 	.word	0x000000ff
        /*01a8*/ 	.word	0x00000048
        /*01ac*/ 	.short	0x0100
        /*01ae*/ 	.byte	0x08
	.zero		1


	//   ....[19]....
        /*01b0*/ 	.word	0x00000460
        /*01b4*/ 	.word	0x000000ff
        /*01b8*/ 	.word	0x000000a0
        /*01bc*/ 	.short	0x0100
        /*01be*/ 	.byte	0x08
	.zero		1


	//   ....[20]....
        /*01c0*/ 	.word	0x00000470
        /*01c4*/ 	.word	0x000000ff
        /*01c8*/ 	.word	0x00000050
        /*01cc*/ 	.short	0x0100
        /*01ce*/ 	.byte	0x08
	.zero		1


	//   ....[21]....
        /*01d0*/ 	.word	0x00000480
        /*01d4*/ 	.word	0x000000ff
        /*01d8*/ 	.word	0x000000a8
        /*01dc*/ 	.short	0x0100
        /*01de*/ 	.byte	0x08
	.zero		1


	//   ....[22]....
        /*01e0*/ 	.word	0x00000720
        /*01e4*/ 	.word	0x000000ff
        /*01e8*/ 	.word	0x000000c0
        /*01ec*/ 	.short	0x0100
        /*01ee*/ 	.byte	0x10
	.zero		1


	//   ....[23]....
        /*01f0*/ 	.word	0x00000790
        /*01f4*/ 	.word	0x000000ff
        /*01f8*/ 	.word	0x000000c8
        /*01fc*/ 	.short	0x0100
        /*01fe*/ 	.byte	0x10
	.zero		1


	//   ....[24]....
        /*0200*/ 	.word	0x00001480
        /*0204*/ 	.word	0x00000003
        /*0208*/ 	.word	0x00000000
        /*020c*/ 	.short	0x010a
        /*020e*/ 	.byte	0x3f
	.zero		1


	//   ....[25]....
        /*0210*/ 	.word	0x000014c0
        /*0214*/ 	.word	0x00000003
        /*0218*/ 	.word	0x00000000
        /*021c*/ 	.short	0x010a
        /*021e*/ 	.byte	0x3f
	.zero		1


	//   ....[26]....
        /*0220*/ 	.word	0x000017d0
        /*0224*/ 	.word	0x000000ff
        /*0228*/ 	.word	0x00000000
        /*022c*/ 	.short	0x010a
        /*022e*/ 	.byte	0x04
	.zero		1


	//   ....[27]....
        /*0230*/ 	.word	0x00001810
        /*0234*/ 	.word	0x000000ff
        /*0238*/ 	.word	0x00000000
        /*023c*/ 	.short	0x010a
        /*023e*/ 	.byte	0x04
	.zero		1


	//   ....[28]....
        /*0240*/ 	.word	0x00001a10
        /*0244*/ 	.word	0x000000ff
        /*0248*/ 	.word	0x00000000
        /*024c*/ 	.short	0x0101
        /*024e*/ 	.byte	0x04
	.zero		1


	//   ....[29]....
        /*0250*/ 	.word	0x00001bd0
        /*0254*/ 	.word	0x00000000
        /*0258*/ 	.word	0x00000000
        /*025c*/ 	.short	0x0101
        /*025e*/ 	.byte	0x3f
	.zero		1


	//   ....[30]....
        /*0260*/ 	.word	0x0000fa70
        /*0264*/ 	.word	0x0000000d
        /*0268*/ 	.word	0x00000058
        /*026c*/ 	.short	0x010a
        /*026e*/ 	.byte	0x3f
	.zero		1


	//   ....[31]....
        /*0270*/ 	.word	0x0000fe00
        /*0274*/ 	.word	0x00000004
        /*0278*/ 	.word	0x000000c8
        /*027c*/ 	.short	0x0101
        /*027e*/ 	.byte	0x3f
	.zero		1


	//   ....[32]....
        /*0280*/ 	.word	0x00010590
        /*0284*/ 	.word	0x00000007
        /*0288*/ 	.word	0x00000000
        /*028c*/ 	.short	0x010a
        /*028e*/ 	.byte	0x3f
	.zero		1


	//   ....[33]....
        /*0290*/ 	.word	0x00010610
        /*0294*/ 	.word	0x00000009
        /*0298*/ 	.word	0x00000000
        /*029c*/ 	.short	0x010a
        /*029e*/ 	.byte	0x3f
	.zero		1


	//   ....[34]....
        /*02a0*/ 	.word	0x000106a0
        /*02a4*/ 	.word	0x00000006
        /*02a8*/ 	.word	0x00000000
        /*02ac*/ 	.short	0x010a
        /*02ae*/ 	.byte	0x3f
	.zero		1


	//   ....[35]....
        /*02b0*/ 	.word	0x00010730
        /*02b4*/ 	.word	0x00000009
        /*02b8*/ 	.word	0x00000000
        /*02bc*/ 	.short	0x010a
        /*02be*/ 	.byte	0x3f
	.zero		1


	//   ....[36]....
        /*02c0*/ 	.word	0x000107c0
        /*02c4*/ 	.word	0x00000006
        /*02c8*/ 	.word	0x00000000
        /*02cc*/ 	.short	0x010a
        /*02ce*/ 	.byte	0x3f
	.zero		1


	//   ....[37]....
        /*02d0*/ 	.word	0x00010850
        /*02d4*/ 	.word	0x00000009
        /*02d8*/ 	.word	0x00000000
        /*02dc*/ 	.short	0x010a
        /*02de*/ 	.byte	0x3f
	.zero		1


	//   ....[38]....
        /*02e0*/ 	.word	0x000108e0
        /*02e4*/ 	.word	0x00000006
        /*02e8*/ 	.word	0x00000000
        /*02ec*/ 	.short	0x010a
        /*02ee*/ 	.byte	0x3f
	.zero		1


	//   ....[39]....
        /*02f0*/ 	.word	0x00010970
        /*02f4*/ 	.word	0x00000009
        /*02f8*/ 	.word	0x00000000
        /*02fc*/ 	.short	0x010a
        /*02fe*/ 	.byte	0x3f
	.zero		1


	//   ....[40]....
        /*0300*/ 	.word	0x00010a00
        /*0304*/ 	.word	0x00000006
        /*0308*/ 	.word	0x00000000
        /*030c*/ 	.short	0x010a
        /*030e*/ 	.byte	0x3f
	.zero		1


	//   ....[41]....
        /*0310*/ 	.word	0x00010a90
        /*0314*/ 	.word	0x00000009
        /*0318*/ 	.word	0x00000000
        /*031c*/ 	.short	0x010a
        /*031e*/ 	.byte	0x3f
	.zero		1


	//   ....[42]....
        /*0320*/ 	.word	0x00010b20
        /*0324*/ 	.word	0x00000003
        /*0328*/ 	.word	0x00000000
        /*032c*/ 	.short	0x010a
        /*032e*/ 	.byte	0x3f
	.zero		1


	//   ....[43]....
        /*0330*/ 	.word	0x00010b80
        /*0334*/ 	.word	0x00000003
        /*0338*/ 	.word	0x00000000
        /*033c*/ 	.short	0x010a
        /*033e*/ 	.byte	0x3f
	.zero		1


	//   ....[44]....
        /*0340*/ 	.word	0x00010be0
        /*0344*/ 	.word	0x00000005
        /*0348*/ 	.word	0x00000000
        /*034c*/ 	.short	0x010a
        /*034e*/ 	.byte	0x3f
	.zero		1


	//   ....[45]....
        /*0350*/ 	.word	0x00010cb0
        /*0354*/ 	.word	0x0000000d
        /*0358*/ 	.word	0x00000058
        /*035c*/ 	.short	0x010a
        /*035e*/ 	.byte	0x3f
	.zero		1


	//   ....[46]....
        /*0360*/ 	.word	0x00010d80
        /*0364*/ 	.word	0x00000007
        /*0368*/ 	.word	0x00000000
        /*036c*/ 	.short	0x010a
        /*036e*/ 	.byte	0x3f
	.zero		1


	//   ....[47]....
        /*0370*/ 	.word	0x00010dd0
        /*0374*/ 	.word	0x00000009
        /*0378*/ 	.word	0x00000000
        /*037c*/ 	.short	0x010a
        /*037e*/ 	.byte	0x3f
	.zero		1


	//   ....[48]....
        /*0380*/ 	.word	0x00010e20
        /*0384*/ 	.word	0x00000006
        /*0388*/ 	.word	0x00000000
        /*038c*/ 	.short	0x010a
        /*038e*/ 	.byte	0x3f
	.zero		1


	//   ....[49]....
        /*0390*/ 	.word	0x00010e70
        /*0394*/ 	.word	0x00000009
        /*0398*/ 	.word	0x00000000
        /*039c*/ 	.short	0x010a
        /*039e*/ 	.byte	0x3f
	.zero		1


	//   ....[50]....
        /*03a0*/ 	.word	0x00010ec0
        /*03a4*/ 	.word	0x00000006
        /*03a8*/ 	.word	0x00000000
        /*03ac*/ 	.short	0x010a
        /*03ae*/ 	.byte	0x3f
	.zero		1


	//   ....[51]....
        /*03b0*/ 	.word	0x00010f10
        /*03b4*/ 	.word	0x00000009
        /*03b8*/ 	.word	0x00000000
        /*03bc*/ 	.short	0x010a
        /*03be*/ 	.byte	0x3f
	.zero		1


	//   ....[52]....
        /*03c0*/ 	.word	0x00010f60
        /*03c4*/ 	.word	0x00000006
        /*03c8*/ 	.word	0x00000000
        /*03cc*/ 	.short	0x010a
        /*03ce*/ 	.byte	0x3f
	.zero		1


	//   ....[53]....
        /*03d0*/ 	.word	0x00010fb0
        /*03d4*/ 	.word	0x00000009
        /*03d8*/ 	.word	0x00000000
        /*03dc*/ 	.short	0x010a
        /*03de*/ 	.byte	0x3f
	.zero		1


	//   ....[54]....
        /*03e0*/ 	.word	0x00011000
        /*03e4*/ 	.word	0x00000006
        /*03e8*/ 	.word	0x00000000
        /*03ec*/ 	.short	0x010a
        /*03ee*/ 	.byte	0x3f
	.zero		1


	//   ....[55]....
        /*03f0*/ 	.word	0x00011050
        /*03f4*/ 	.word	0x00000009
        /*03f8*/ 	.word	0x00000000
        /*03fc*/ 	.short	0x010a
        /*03fe*/ 	.byte	0x3f
	.zero		1


	//----- nvinfo : EIATTR_NUM_MBARRIERS
	.align		4
.L_35:
        /*0400*/ 	.byte	0x03, 0x38
        /*0402*/ 	.short	0x0018


	//----- nvinfo : EIATTR_EXIT_INSTR_OFFSETS
	.align		4
        /*0404*/ 	.byte	0x04, 0x1c
        /*0406*/ 	.short	(.L_37 - .L_36)


	//   ....[0]....
.L_36:
        /*0408*/ 	.word	0x000007f0


	//   ....[1]....
        /*040c*/ 	.word	0x00001160


	//   ....[2]....
        /*0410*/ 	.word	0x0000f020


	//   ....[3]....
        /*0414*/ 	.word	0x0000f710


	//   ....[4]....
        /*0418*/ 	.word	0x00010b70


	//----- nvinfo : EIATTR_MAX_THREADS
	.align		4
.L_37:
        /*041c*/ 	.byte	0x04, 0x05
        /*041e*/ 	.short	(.L_39 - .L_38)
.L_38:
        /*0420*/ 	.word	0x00000180
        /*0424*/ 	.word	0x00000001
        /*0428*/ 	.word	0x00000001


	//----- nvinfo : EIATTR_CRS_STACK_SIZE
	.align		4
.L_39:
        /*042c*/ 	.byte	0x04, 0x1e
        /*042e*/ 	.short	(.L_41 - .L_40)
.L_40:
        /*0430*/ 	.word	0x00000000


	//----- nvinfo : EIATTR_CBANK_PARAM_SIZE
	.align		4
.L_41:
        /*0434*/ 	.byte	0x03, 0x19
        /*0436*/ 	.short	0x0470


	//----- nvinfo : EIATTR_PARAM_CBANK
	.align		4
        /*0438*/ 	.byte	0x04, 0x0a
        /*043a*/ 	.short	(.L_43 - .L_42)
	.align		4
.L_42:
        /*043c*/ 	.word	index@(.nv.constant0._ZN7cutlass13device_kernelINS_4gemm6kernel13GemmUniversalIN4cute5tupleIJiiiiEEENS1_10collective13CollectiveMmaINS1_34MainloopSm90TmaGmmaWarpSpecializedILi11ENS5_IJNS4_1CILi1EEESB_SB_EEENS1_35KernelTmaWarpSpecializedCooperativeEEENS5_IJNSA_ILi512EEENSA_ILi96EEENSA_ILi16EEEEEENS_6half_tENS5_IJlSB_lEEESJ_SK_NS4_8TiledMMAINS4_8MMA_AtomIJNS4_4SM904GMMA25MMA_64x96x16_F32F16F16_SSILNSO_5MajorE0ELSQ_0ELNSO_7ScaleInE1ELSR_1EEEEEENS4_6LayoutINS5_IJNSA_ILi2EEESB_SB_EEENS5_IJSB_NSA_ILi0EEESX_EEEEENS5_IJNS4_10UnderscoreES10_S10_EEEEENS4_13SM90_TMA_LOADENS4_14ComposedLayoutINS4_7SwizzleILi1ELi4ELi3EEENS4_18smem_ptr_flag_bitsILi16EEENSU_INS5_IJNSA_ILi8EEESH_EEENS5_IJSH_SB_EEEEEEEvNS4_8identityES13_S1D_vS1E_EENS_8epilogue10collective6detail29Sm90TmaWarpSpecializedAdapterINS1H_15DefaultEpilogueISJ_SK_SK_NS1G_6thread17LinearCombinationISJ_Li1EffLNS1L_9ScaleType4KindE0ELNS_15FloatRoundStyleE2ESJ_EENS1_15EpilogueDefaultEEEEEvvEEEEvNT_6ParamsE)
        /*0440*/ 	.short	0x0210
        /*0442*/ 	.short	0x0470


	//----- nvinfo : EIATTR_SW_WAR
	.align		4
.L_43:
        /*0444*/ 	.byte	0x04, 0x36
        /*0446*/ 	.short	(.L_45 - .L_44)
.L_44:
        /*0448*/ 	.word	0x00000008
.L_45:


//--------------------- .nv.callgraph             --------------------------
	.section	.nv.callgraph,"",@"SHT_CUDA_CALLGRAPH"
	.align	4
	.sectionentsize	8
	.align		4
        /*0000*/ 	.word	0x00000000
	.align		4
        /*0004*/ 	.word	0xffffffff
	.align		4
        /*0008*/ 	.word	index@(_ZN7cutlass13device_kernelINS_4gemm6kernel13GemmUniversalIN4cute5tupleIJiiiiEEENS1_10collective13CollectiveMmaINS1_34MainloopSm90TmaGmmaWarpSpecializedILi11ENS5_IJNS4_1CILi1EEESB_SB_EEENS1_35KernelTmaWarpSpecializedCooperativeEEENS5_IJNSA_ILi512EEENSA_ILi96EEENSA_ILi16EEEEEENS_6half_tENS5_IJlSB_lEEESJ_SK_NS4_8TiledMMAINS4_8MMA_AtomIJNS4_4SM904GMMA25MMA_64x96x16_F32F16F16_SSILNSO_5MajorE0ELSQ_0ELNSO_7ScaleInE1ELSR_1EEEEEENS4_6LayoutINS5_IJNSA_ILi2EEESB_SB_EEENS5_IJSB_NSA_ILi0EEESX_EEEEENS5_IJNS4_10UnderscoreES10_S10_EEEEENS4_13SM90_TMA_LOADENS4_14ComposedLayoutINS4_7SwizzleILi1ELi4ELi3EEENS4_18smem_ptr_flag_bitsILi16EEENSU_INS5_IJNSA_ILi8EEESH_EEENS5_IJSH_SB_EEEEEEEvNS4_8identityES13_S1D_vS1E_EENS_8epilogue10collective6detail29Sm90TmaWarpSpecializedAdapterINS1H_15DefaultEpilogueISJ_SK_SK_NS1G_6thread17LinearCombinationISJ_Li1EffLNS1L_9ScaleType4KindE0ELNS_15FloatRoundStyleE2ESJ_EENS1_15EpilogueDefaultEEEEEvvEEEEvNT_6ParamsE)
	.align		4
        /*000c*/ 	.word	index@(__assertfail)
	.align		4
        /*0010*/ 	.word	0x00000000
	.align		4
        /*0014*/ 	.word	0xfffffffe
	.align		4
        /*0018*/ 	.word	0x00000000
	.align		4
        /*001c*/ 	.word	0xfffffffd
	.align		4
        /*0020*/ 	.word	0x00000000
	.align		4
        /*0024*/ 	.word	0xfffffffc


//--------------------- .nv.constant4             --------------------------
	.section	.nv.constant4,"a",@progbits
	.align	8
	.align		8
.nv.constant4:
        /*0000*/ 	.dword	__assertfail
	.align		8
        /*0008*/ 	.dword	__unnamed_1
	.align		8
        /*0010*/ 	.dword	_ZN40_INTERNAL_0809defd_4_k_cu_64eaf92c_115014cuda3std3__45__cpo5beginE
	.align		8
        /*0018*/ 	.dword	_ZN40_INTERNAL_0809defd_4_k_cu_64eaf92c_115014cuda3std3__45__cpo3endE
	.align		8
        /*0020*/ 	.dword	_ZN40_INTERNAL_0809defd_4_k_cu_64eaf92c_115014cuda3std3__45__cpo6cbeginE
	.align		8
        /*0028*/ 	.dword	_ZN40_INTERNAL_0809defd_4_k_cu_64eaf92c_115014cuda3std3__45__cpo4cendE
	.align		8
        /*0030*/ 	.dword	_ZN40_INTERNAL_0809defd_4_k_cu_64eaf92c_115014cuda3std3__442_GLOBAL__N__0809defd_4_k_cu_64eaf92c_115016ignoreE
	.align		8
        /*0038*/ 	.dword	_ZN40_INTERNAL_0809defd_4_k_cu_64eaf92c_115014cuda3std3__419piecewise_constructE
	.align		8
        /*0040*/ 	.dword	_ZN40_INTERNAL_0809defd_4_k_cu_64eaf92c_115014cuda3std3__48in_placeE
	.align		8
        /*0048*/ 	.dword	_ZN40_INTERNAL_0809defd_4_k_cu_64eaf92c_115014cuda3std6ranges3__45__cpo4swapE
	.align		8
        /*0050*/ 	.dword	_ZN40_INTERNAL_0809defd_4_k_cu_64eaf92c_115014cuda3std6ranges3__45__cpo9iter_moveE
	.align		8
        /*0058*/ 	.dword	_ZN40_INTERNAL_0809defd_4_k_cu_64eaf92c_115014cute7productE
	.align		8
        /*0060*/ 	.dword	_ZN40_INTERNAL_0809defd_4_k_cu_64eaf92c_115014cute1_E
	.align		8
        /*0068*/ 	.dword	$str$22
	.align		8
        /*0070*/ 	.dword	$str$23


//--------------------- .text._ZN7cutlass13device_kernelINS_4gemm6kernel13GemmUniversalIN4cute5tupleIJiiiiEEENS1_10collective13CollectiveMmaINS1_34MainloopSm90TmaGmmaWarpSpecializedILi11ENS5_IJNS4_1CILi1EEESB_SB_EEENS1_35KernelTmaWarpSpecializedCooperativeEEENS5_IJNSA_ILi512EEENSA_ILi96EEENSA_ILi16EEEEEENS_6half_tENS5_IJlSB_lEEESJ_SK_NS4_8TiledMMAINS4_8MMA_AtomIJNS4_4SM904GMMA25MMA_64x96x16_F32F16F16_SSILNSO_5MajorE0ELSQ_0ELNSO_7ScaleInE1ELSR_1EEEEEENS4_6LayoutINS5_IJNSA_ILi2EEESB_SB_EEENS5_IJSB_NSA_ILi0EEESX_EEEEENS5_IJNS4_10UnderscoreES10_S10_EEEEENS4_13SM90_TMA_LOADENS4_14ComposedLayoutINS4_7SwizzleILi1ELi4ELi3EEENS4_18smem_ptr_flag_bitsILi16EEENSU_INS5_IJNSA_ILi8EEESH_EEENS5_IJSH_SB_EEEEEEEvNS4_8identityES13_S1D_vS1E_EENS_8epilogue10collective6detail29Sm90TmaWarpSpecializedAdapterINS1H_15DefaultEpilogueISJ_SK_SK_NS1G_6thread17LinearCombinationISJ_Li1EffLNS1L_9ScaleType4KindE0ELNS_15FloatRoundStyleE2ESJ_EENS1_15EpilogueDefaultEEEEEvvEEEEvNT_6ParamsE --------------------------
	.section	.text._ZN7cutlass13device_kernelINS_4gemm6kernel13GemmUniversalIN4cute5tupleIJiiiiEEENS1_10collective13CollectiveMmaINS1_34MainloopSm90TmaGmmaWarpSpecializedILi11ENS5_IJNS4_1CILi1EEESB_SB_EEENS1_35KernelTmaWarpSpecializedCooperativeEEENS5_IJNSA_ILi512EEENSA_ILi96EEENSA_ILi16EEEEEENS_6half_tENS5_IJlSB_lEEESJ_SK_NS4_8TiledMMAINS4_8MMA_AtomIJNS4_4SM904GMMA25MMA_64x96x16_F32F16F16_SSILNSO_5MajorE0ELSQ_0ELNSO_7ScaleInE1ELSR_1EEEEEENS4_6LayoutINS5_IJNSA_ILi2EEESB_SB_EEENS5_IJSB_NSA_ILi0EEESX_EEEEENS5_IJNS4_10UnderscoreES10_S10_EEEEENS4_13SM90_TMA_LOADENS4_14ComposedLayoutINS4_7SwizzleILi1ELi4ELi3EEENS4_18smem_ptr_flag_bitsILi16EEENSU_INS5_IJNSA_ILi8EEESH_EEENS5_IJSH_SB_EEEEEEEvNS4_8identityES13_S1D_vS1E_EENS_8epilogue10collective6detail29Sm90TmaWarpSpecializedAdapterINS1H_15DefaultEpilogueISJ_SK_SK_NS1G_6thread17LinearCombinationISJ_Li1EffLNS1L_9ScaleType4KindE0ELNS_15FloatRoundStyleE2ESJ_EENS1_15EpilogueDefaultEEEEEvvEEEEvNT_6ParamsE,"ax",@progbits
	.align	128
.text._ZN7cutlass13device_kernelINS_4gemm6kernel13GemmUniversalIN4cute5tupleIJiiiiEEENS1_10collective13CollectiveMmaINS1_34MainloopSm90TmaGmmaWarpSpecializedILi11ENS5_IJNS4_1CILi1EEESB_SB_EEENS1_35KernelTmaWarpSpecializedCooperativeEEENS5_IJNSA_ILi512EEENSA_ILi96EEENSA_ILi16EEEEEENS_6half_tENS5_IJlSB_lEEESJ_SK_NS4_8TiledMMAINS4_8MMA_AtomIJNS4_4SM904GMMA25MMA_64x96x16_F32F16F16_SSILNSO_5MajorE0ELSQ_0ELNSO_7ScaleInE1ELSR_1EEEEEENS4_6LayoutINS5_IJNSA_ILi2EEESB_SB_EEENS5_IJSB_NSA_ILi0EEESX_EEEEENS5_IJNS4_10UnderscoreES10_S10_EEEEENS4_13SM90_TMA_LOADENS4_14ComposedLayoutINS4_7SwizzleILi1ELi4ELi3EEENS4_18smem_ptr_flag_bitsILi16EEENSU_INS5_IJNSA_ILi8EEESH_EEENS5_IJSH_SB_EEEEEEEvNS4_8identityES13_S1D_vS1E_EENS_8epilogue10collective6detail29Sm90TmaWarpSpecializedAdapterINS1H_15DefaultEpilogueISJ_SK_SK_NS1G_6thread17LinearCombinationISJ_Li1EffLNS1L_9ScaleType4KindE0ELNS_15FloatRoundStyleE2ESJ_EENS1_15EpilogueDefaultEEEEEvvEEEEvNT_6ParamsE:
        .type           _ZN7cutlass13device_kernelINS_4gemm6kernel13GemmUniversalIN4cute5tupleIJiiiiEEENS1_10collective13CollectiveMmaINS1_34MainloopSm90TmaGmmaWarpSpecializedILi11ENS5_IJNS4_1CILi1EEESB_SB_EEENS1_35KernelTmaWarpSpecializedCooperativeEEENS5_IJNSA_ILi512EEENSA_ILi96EEENSA_ILi16EEEEEENS_6half_tENS5_IJlSB_lEEESJ_SK_NS4_8TiledMMAINS4_8MMA_AtomIJNS4_4SM904GMMA25MMA_64x96x16_F32F16F16_SSILNSO_5MajorE0ELSQ_0ELNSO_7ScaleInE1ELSR_1EEEEEENS4_6LayoutINS5_IJNSA_ILi2EEESB_SB_EEENS5_IJSB_NSA_ILi0EEESX_EEEEENS5_IJNS4_10UnderscoreES10_S10_EEEEENS4_13SM90_TMA_LOADENS4_14ComposedLayoutINS4_7SwizzleILi1ELi4ELi3EEENS4_18smem_ptr_flag_bitsILi16EEENSU_INS5_IJNSA_ILi8EEESH_EEENS5_IJSH_SB_EEEEEEEvNS4_8identityES13_S1D_vS1E_EENS_8epilogue10collective6detail29Sm90TmaWarpSpecializedAdapterINS1H_15DefaultEpilogueISJ_SK_SK_NS1G_6thread17LinearCombinationISJ_Li1EffLNS1L_9ScaleType4KindE0ELNS_15FloatRoundStyleE2ESJ_EENS1_15EpilogueDefaultEEEEEvvEEEEvNT_6ParamsE,@function
        .size           _ZN7cutlass13device_kernelINS_4gemm6kernel13GemmUniversalIN4cute5tupleIJiiiiEEENS1_10collective13CollectiveMmaINS1_34MainloopSm90TmaGmmaWarpSpecializedILi11ENS5_IJNS4_1CILi1EEESB_SB_EEENS1_35KernelTmaWarpSpecializedCooperativeEEENS5_IJNSA_ILi512EEENSA_ILi96EEENSA_ILi16EEEEEENS_6half_tENS5_IJlSB_lEEESJ_SK_NS4_8TiledMMAINS4_8MMA_AtomIJNS4_4SM904GMMA25MMA_64x96x16_F32F16F16_SSILNSO_5MajorE0ELSQ_0ELNSO_7ScaleInE1ELSR_1EEEEEENS4_6LayoutINS5_IJNSA_ILi2EEESB_SB_EEENS5_IJSB_NSA_ILi0EEESX_EEEEENS5_IJNS4_10UnderscoreES10_S10_EEEEENS4_13SM90_TMA_LOADENS4_14ComposedLayoutINS4_7SwizzleILi1ELi4ELi3EEENS4_18smem_ptr_flag_bitsILi16EEENSU_INS5_IJNSA_ILi8EEESH_EEENS5_IJSH_SB_EEEEEEEvNS4_8identityES13_S1D_vS1E_EENS_8epilogue10collective6detail29Sm90TmaWarpSpecializedAdapterINS1H_15DefaultEpilogueISJ_SK_SK_NS1G_6thread17LinearCombinationISJ_Li1EffLNS1L_9ScaleType4KindE0ELNS_15FloatRoundStyleE2ESJ_EENS1_15EpilogueDefaultEEEEEvvEEEEvNT_6ParamsE,(.L_x_459 - _ZN7cutlass13device_kernelINS_4gemm6kernel13GemmUniversalIN4cute5tupleIJiiiiEEENS1_10collective13CollectiveMmaINS1_34MainloopSm90TmaGmmaWarpSpecializedILi11ENS5_IJNS4_1CILi1EEESB_SB_EEENS1_35KernelTmaWarpSpecializedCooperativeEEENS5_IJNSA_ILi512EEENSA_ILi96EEENSA_ILi16EEEEEENS_6half_tENS5_IJlSB_lEEESJ_SK_NS4_8TiledMMAINS4_8MMA_AtomIJNS4_4SM904GMMA25MMA_64x96x16_F32F16F16_SSILNSO_5MajorE0ELSQ_0ELNSO_7ScaleInE1ELSR_1EEEEEENS4_6LayoutINS5_IJNSA_ILi2EEESB_SB_EEENS5_IJSB_NSA_ILi0EEESX_EEEEENS5_IJNS4_10UnderscoreES10_S10_EEEEENS4_13SM90_TMA_LOADENS4_14ComposedLayoutINS4_7SwizzleILi1ELi4ELi3EEENS4_18smem_ptr_flag_bitsILi16EEENSU_INS5_IJNSA_ILi8EEESH_EEENS5_IJSH_SB_EEEEEEEvNS4_8identityES13_S1D_vS1E_EENS_8epilogue10collective6detail29Sm90TmaWarpSpecializedAdapterINS1H_15DefaultEpilogueISJ_SK_SK_NS1G_6thread17LinearCombinationISJ_Li1EffLNS1L_9ScaleType4KindE0ELNS_15FloatRoundStyleE2ESJ_EENS1_15EpilogueDefaultEEEEEvvEEEEvNT_6ParamsE)
        .other          _ZN7cutlass13device_kernelINS_4gemm6kernel13GemmUniversalIN4cute5tupleIJiiiiEEENS1_10collective13CollectiveMmaINS1_34MainloopSm90TmaGmmaWarpSpecializedILi11ENS5_IJNS4_1CILi1EEESB_SB_EEENS1_35KernelTmaWarpSpecializedCooperativeEEENS5_IJNSA_ILi512EEENSA_ILi96EEENSA_ILi16EEEEEENS_6half_tENS5_IJlSB_lEEESJ_SK_NS4_8TiledMMAINS4_8MMA_AtomIJNS4_4SM904GMMA25MMA_64x96x16_F32F16F16_SSILNSO_5MajorE0ELSQ_0ELNSO_7ScaleInE1ELSR_1EEEEEENS4_6LayoutINS5_IJNSA_ILi2EEESB_SB_EEENS5_IJSB_NSA_ILi0EEESX_EEEEENS5_IJNS4_10UnderscoreES10_S10_EEEEENS4_13SM90_TMA_LOADENS4_14ComposedLayoutINS4_7SwizzleILi1ELi4ELi3EEENS4_18smem_ptr_flag_bitsILi16EEENSU_INS5_IJNSA_ILi8EEESH_EEENS5_IJSH_SB_EEEEEEEvNS4_8identityES13_S1D_vS1E_EENS_8epilogue10collective6detail29Sm90TmaWarpSpecializedAdapterINS1H_15DefaultEpilogueISJ_SK_SK_NS1G_6thread17LinearCombinationISJ_Li1EffLNS1L_9ScaleType4KindE0ELNS_15FloatRoundStyleE2ESJ_EENS1_15EpilogueDefaultEEEEEvvEEEEvNT_6ParamsE,@"STO_CUDA_ENTRY STV_DEFAULT"
_ZN7cutlass13device_kernelINS_4gemm6kernel13GemmUniversalIN4cute5tupleIJiiiiEEENS1_10collective13CollectiveMmaINS1_34MainloopSm90TmaGmmaWarpSpecializedILi11ENS5_IJNS4_1CILi1EEESB_SB_EEENS1_35KernelTmaWarpSpecializedCooperativeEEENS5_IJNSA_ILi512EEENSA_ILi96EEENSA_ILi16EEEEEENS_6half_tENS5_IJlSB_lEEESJ_SK_NS4_8TiledMMAINS4_8MMA_AtomIJNS4_4SM904GMMA25MMA_64x96x16_F32F16F16_SSILNSO_5MajorE0ELSQ_0ELNSO_7ScaleInE1ELSR_1EEEEEENS4_6LayoutINS5_IJNSA_ILi2EEESB_SB_EEENS5_IJSB_NSA_ILi0EEESX_EEEEENS5_IJNS4_10UnderscoreES10_S10_EEEEENS4_13SM90_TMA_LOADENS4_14ComposedLayoutINS4_7SwizzleILi1ELi4ELi3EEENS4_18smem_ptr_flag_bitsILi16EEENSU_INS5_IJNSA_ILi8EEESH_EEENS5_IJSH_SB_EEEEEEEvNS4_8identityES13_S1D_vS1E_EENS_8epilogue10collective6detail29Sm90TmaWarpSpecializedAdapterINS1H_15DefaultEpilogueISJ_SK_SK_NS1G_6thread17LinearCombinationISJ_Li1EffLNS1L_9ScaleType4KindE0ELNS_15FloatRoundStyleE2ESJ_EENS1_15EpilogueDefaultEEEEEvvEEEEvNT_6ParamsE:
[----:B------:R-:W0:Y:S01]  /*0000*/  LDC R1, c[0x0][0x28] ;  /* 0x00000a00ff017b82 */ /* 0x000e220000000800 */
[----:B------:R-:W1:Y:S01]  /*0010*/  S2R R2, SR_TID.X ;  /* 0x0000000000027919 */ /* 0x000e620000002100 */
[----:B------:R-:W-:Y:S01]  /*0020*/  ELECT P0, URZ, PT ;  /* 0x00000000003f782f */ /* 0x000fe20003800000 */
[----:B------:R-:W-:Y:S01]  /*0030*/  BSSY B0, `(.L_x_0) ;  /* 0x0000015000007945 */ /* 0x000fe20003800000 */
[--C-:B-1----:R-:W-:Y:S02]  /*0040*/  SHF.R.U32.HI R0, RZ, 0x5, R2.reuse ;  /* 0x00000005ff007819 */ /* 0x102fe40000011602 */
[----:B------:R-:W-:-:S03]  /*0050*/  SHF.R.U32.HI R18, RZ, 0x7, R2 ;  /* 0x00000007ff127819 */ /* 0x000fc60000011602 */
[----:B------:R-:W1:Y:S04]  /*0060*/  SHFL.IDX PT, R4, R0, RZ, 0x1f ;  /* 0x00001fff00047589 */ /* 0x000e6800000e0000 */
[----:B------:R-:W2:Y:S01]  /*0070*/  SHFL.IDX PT, R3, R18, RZ, 0x1f ;  /* 0x00001fff12037589 */ /* 0x000ea200000e0000 */
[----:B-1----:R-:W-:Y:S02]  /*0080*/  R2UR UR10, R4 ;  /* 0x00000000040a72ca */ /* 0x002fe400000e0000 */
[----:B--2---:R-:W-:-:S11]  /*0090*/  R2UR UR5, R3 ;  /* 0x00000000030572ca */ /* 0x004fd600000e0000 */
[----:B------:R-:W-:Y:S02]  /*00a0*/  USHF.R.S32.HI UR4, URZ, 0x1f, UR10 ;  /* 0x0000001f3f047899 */ /* 0x000fe4000801140a */
[----:B------:R-:W-:Y:S02]  /*00b0*/  ISETP.NE.OR P0, PT, RZ, UR10, !P0 ;  /* 0x0000000aff007c0c */ /* 0x000fe4000c705670 */
[----:B------:R-:W-:-:S04]  /*00c0*/  ULEA.HI UR4, UR4, UR10, URZ, 0x2 ;  /* 0x0000000a04047291 */ /* 0x000fc8000f8f103f */
[----:B------:R-:W-:-:S04]  /*00d0*/  ULOP3.LUT UR4, UR4, 0xfffffffc, URZ, 0xc0, !UPT ;  /* 0xfffffffc04047892 */ /* 0x000fc8000f8ec03f */
[----:B------:R-:W-:-:S03]  /*00e0*/  UIADD3 UR10, UR10, -UR4, URZ ;  /* 0x800000040a0a7290 */ /* 0x000fc6000fffe03f */
[----:B0-----:R-:W-:Y:S09]  /*00f0*/  @P0 BRA `(.L_x_1) ;  /* 0x0000000000200947 */ /* 0x001ff20003800000 */
[----:B------:R-:W-:Y:S02]  /*0100*/  ULDC.64 UR6, c[0x0][0x198] ;  /* 0x0000660000067ab9 */ /* 0x000fe40000000a00 */
[----:B------:R-:W-:Y:S02]  /*0110*/  UIADD3 UR8, UP0, UR6, 0xf0, URZ ;  /* 0x000000f006087890 */ /* 0x000fe4000ff1e03f */
[----:B------:R-:W-:Y:S02]  /*0120*/  UIADD3 UR6, UP1, UR6, 0x1f0, URZ ;  /* 0x000001f006067890 */ /* 0x000fe4000ff3e03f */
[----:B------:R-:W-:Y:S02]  /*0130*/  UIADD3.X UR9, URZ, UR7, URZ, UP0, !UPT ;  /* 0x000000073f097290 */ /* 0x000fe400087fe43f */
[----:B------:R-:W-:-:S07]  /*0140*/  UIADD3.X UR7, URZ, UR7, URZ, UP1, !UPT ;  /* 0x000000073f077290 */ /* 0x000fce0008ffe43f */
[----:B------:R0:W-:Y:S02]  /*0150*/  UTMACCTL.PF [UR8] ;  /* 0x00000000080079b9 */ /* 0x0001e40008040000 */
[----:B------:R0:W-:Y:S02]  /*0160*/  UTMACCTL.PF [UR6] ;  /* 0x00000000060079b9 */ /* 0x0001e40008040000 */
[----:B0-----:R-:W-:Y:S01]  /*0170*/  NOP ;  /* 0x0000000000007918 */ /* 0x001fe20000000000 */
.L_x_1:
[----:B------:R-:W-:Y:S05]  /*0180*/  BSYNC B0 ;  /* 0x0000000000007941 */ /* 0x000fea0003800000 */
.L_x_0:
[----:B------:R-:W0:Y:S01]  /*0190*/  SHFL.IDX PT, R3, R0, RZ, 0x1f ;  /* 0x00001fff00037589 */ /* 0x000e2200000e0000 */
[----:B------:R-:W-:Y:S01]  /*01a0*/  UISETP.NE.AND UP0, UPT, UR10, 0x3, UPT ;  /* 0x000000030a00788c */ /* 0x000fe2000bf05270 */
[----:B------:R-:W-:Y:S01]  /*01b0*/  ISETP.NE.AND P1, PT, RZ, UR5, PT ;  /* 0x00000005ff007c0c */ /* 0x000fe2000bf25270 */
[----:B------:R-:W-:Y:S02]  /*01c0*/  UIADD3 UR18, UR5, -0x1, URZ ;  /* 0xffffffff05127890 */ /* 0x000fe4000fffe03f */
[----:B------:R-:W-:Y:S02]  /*01d0*/  UISETP.EQ.OR UP0, UPT, UR10, URZ, !UP0 ;  /* 0x0000003f0a00728c */ /* 0x000fe4000c702670 */
[----:B------:R-:W-:Y:S02]  /*01e0*/  UISETP.GE.U32.AND UP1, UPT, UR18, 0x2, UPT ;  /* 0x000000021200788c */ /* 0x000fe4000bf26070 */
[----:B------:R-:W-:-:S04]  /*01f0*/  UISETP.EQ.AND UP0, UPT, UR5, URZ, UP0 ;  /* 0x0000003f0500728c */ /* 0x000fc80008702270 */
[----:B------:R-:W-:-:S04]  /*0200*/  USEL UR40, URZ, 0x1, !UP0 ;  /* 0x000000013f287887 */ /* 0x000fc8000c000000 */
[----:B------:R-:W-:Y:S01]  /*0210*/  USEL UR40, UR40, 0x2, UP1 ;  /* 0x0000000228287887 */ /* 0x000fe20008800000 */
[----:B0-----:R-:W-:-:S13]  /*0220*/  ISETP.NE.AND P0, PT, R3, RZ, PT ;  /* 0x000000ff0300720c */ /* 0x001fda0003f05270 */
[----:B------:R-:W-:Y:S05]  /*0230*/  @P0 BRA `(.L_x_2) ;  /* 0x00000000009c0947 */ /* 0x000fea0003800000 */
[----:B------:R-:W-:Y:S01]  /*0240*/  ELECT P0, URZ, PT ;  /* 0x00000000003f782f */ /* 0x000fe20003800000 */
[----:B------:R-:W-:-:S12]  /*0250*/  BSSY B0, `(.L_x_2) ;  /* 0x0000025000007945 */ /* 0x000fd80003800000 */
[----:B------:R-:W-:Y:S05]  /*0260*/  @!P0 BRA `(.L_x_3) ;  /* 0x00000000008c8947 */ /* 0x000fea0003800000 */
[----:B------:R-:W0:Y:S01]  /*0270*/  S2UR UR8, SR_CgaCtaId ;  /* 0x00000000000879c3 */ /* 0x000e220000008800 */
[----:B------:R-:W-:Y:S01]  /*0280*/  UMOV UR4, 0x400 ;  /* 0x0000040000047882 */ /* 0x000fe20000000000 */
[----:B------:R-:W-:Y:S01]  /*0290*/  UMOV UR5, 0x1 ;  /* 0x0000000100057882 */ /* 0x000fe20000000000 */
[----:B------:R-:W-:Y:S02]  /*02a0*/  UMOV UR6, 0x100 ;  /* 0x0000010000067882 */ /* 0x000fe40000000000 */
[----:B------:R-:W-:-:S04]  /*02b0*/  UIADD3 UR6, -UR6, 0x100000, URZ ;  /* 0x0010000006067890 */ /* 0x000fc8000fffe13f */
[----:B------:R-:W-:Y:S02]  /*02c0*/  USHF.L.U32 UR7, UR6, 0xb, URZ ;  /* 0x0000000b06077899 */ /* 0x000fe4000800063f */
[----:B------:R-:W-:Y:S02]  /*02d0*/  USHF.L.U32 UR6, UR6, 0x1, URZ ;  /* 0x0000000106067899 */ /* 0x000fe4000800063f */
[----:B0-----:R-:W-:Y:S02]  /*02e0*/  ULEA UR8, UR8, UR4, 0x18 ;  /* 0x0000000408087291 */ /* 0x001fe4000f8ec03f */
[----:B------:R-:W-:-:S04]  /*02f0*/  UIADD3 UR4, -UR5, 0x100000, URZ ;  /* 0x0010000005047890 */ /* 0x000fc8000fffe13f */
[----:B------:R-:W-:Y:S02]  /*0300*/  USHF.L.U32 UR5, UR4, 0xb, URZ ;  /* 0x0000000b04057899 */ /* 0x000fe4000800063f */
[----:B------:R-:W-:Y:S01]  /*0310*/  USHF.L.U32 UR4, UR4, 0x1, URZ ;  /* 0x0000000104047899 */ /* 0x000fe2000800063f */
[----:B------:R-:W0:Y:S11]  /*0320*/  FENCE.VIEW.ASYNC.S ;  /* 0x00000000000073c6 */ /* 0x000e360000000000 */
[----:B0-----:R0:W1:Y:S01]  /*0330*/  SYNCS.EXCH.64 URZ, [UR8], UR4 ;  /* 0x00000004083f75b2 */ /* 0x0010620008000100 */
[----:B------:R0:W2:Y:S01]  /*0340*/  SYNCS.EXCH.64 URZ, [UR8+0x58], UR6 ;  /* 0x00005806083f75b2 */ /* 0x0000a20008000100 */
[----:B------:R0:W3:Y:S01]  /*0350*/  SYNCS.EXCH.64 URZ, [UR8+0x8], UR4 ;  /* 0x00000804083f75b2 */ /* 0x0000e20008000100 */
[----:B------:R0:W4:Y:S01]  /*0360*/  SYNCS.EXCH.64 URZ, [UR8+0x60], UR6 ;  /* 0x00006006083f75b2 */ /* 0x0001220008000100 */
[----:B------:R0:W0:Y:S01]  /*0370*/  SYNCS.EXCH.64 URZ, [UR8+0x10], UR4 ;  /* 0x00001004083f75b2 */ /* 0x0000220008000100 */
        /* <DEDUP_REMOVED lines=17> */
[----:B------:R-:W-:Y:S01]  /*0490*/  NOP ;  /* 0x0000000000007918 */ /* 0x000fe20000000000 */
.L_x_3:
[----:B0-----:R-:W-:Y:S05]  /*04a0*/  BSYNC B0 ;  /* 0x0000000000007941 */ /* 0x001fea0003800000 */
.L_x_2:
[----:B------:R-:W0:Y:S01]  /*04b0*/  SHFL.IDX PT, R0, R0, RZ, 0x1f ;  /* 0x00001fff00007589 */ /* 0x000e2200000e0000 */
[----:B------:R-:W-:Y:S01]  /*04c0*/  ELECT P0, URZ, PT ;  /* 0x00000000003f782f */ /* 0x000fe20003800000 */
[----:B------:R-:W5:Y:S01]  /*04d0*/  S2UR UR17, SR_CTAID.Y ;  /* 0x00000000001179c3 */ /* 0x000f620000002600 */
[----:B------:R-:W-:Y:S01]  /*04e0*/  ULDC UR5, c[0x0][0x65c] ;  /* 0x0001970000057ab9 */ /* 0x000fe20000000800 */
[----:B------:R-:W-:Y:S01]  /*04f0*/  UMOV UR12, 0x20 ;  /* 0x00000020000c7882 */ /* 0x000fe20000000000 */
[----:B------:R-:W-:Y:S01]  /*0500*/  UISETP.NE.AND UP2, UPT, UR5, 0x1, UPT ;  /* 0x000000010500788c */ /* 0x000fe2000bf45270 */
[----:B------:R-:W-:Y:S01]  /*0510*/  NOP ;  /* 0x0000000000007918 */ /* 0x000fe20000000000 */
[----:B------:R-:W-:Y:S02]  /*0520*/  NOP ;  /* 0x0000000000007918 */ /* 0x000fe40000000000 */
[----:B------:R-:W-:Y:S01]  /*0530*/  UP2UR UR46, UPR, URZ, 0x4 ;  /* 0x000000043f2e7883 */ /* 0x000fe20008000000 */
[----:B------:R-:W1:Y:S01]  /*0540*/  S2UR UR4, SR_CTAID.X ;  /* 0x00000000000479c3 */ /* 0x000e620000002500 */
[----:B------:R-:W-:-:S02]  /*0550*/  PLOP3.LUT P2, PT, PT, PT, UP2, 0x80, 0x0 ;  /* 0x000000000000781c */ /* 0x000fc40003f4f028 */
[----:B------:R-:W-:Y:S02]  /*0560*/  PLOP3.LUT P3, PT, PT, PT, UP2, 0x80, 0x0 ;  /* 0x000000000000781c */ /* 0x000fe40003f6f028 */
[----:B------:R-:W-:Y:S01]  /*0570*/  PLOP3.LUT P4, PT, PT, PT, UP2, 0x80, 0x0 ;  /* 0x000000000000781c */ /* 0x000fe20003f8f028 */
[----:B------:R-:W-:Y:S01]  /*0580*/  @UP2 ULDC UR14, c[0x0][0x10] ;  /* 0x00000400000e2ab9 */ /* 0x000fe20000000800 */
[----:B------:R-:W-:Y:S01]  /*0590*/  @UP2 UMOV UR9, URZ ;  /* 0x0000003f00092c82 */ /* 0x000fe20008000000 */
[----:B------:R-:W-:Y:S01]  /*05a0*/  @!UP2 ULDC UR11, c[0x0][0xc] ;  /* 0x00000300000baab9 */ /* 0x000fe20000000800 */
[----:B0-----:R-:W-:Y:S01]  /*05b0*/  ISETP.NE.OR P0, PT, R0, RZ, !P0 ;  /* 0x000000ff0000720c */ /* 0x001fe20004705670 */
[----:B-----5:R-:W-:Y:S02]  /*05c0*/  @UP2 UMOV UR7, UR17 ;  /* 0x0000001100072c82 */ /* 0x020fe40008000000 */
[----:B------:R-:W-:Y:S01]  /*05d0*/  @UP2 UMOV UR8, UR7 ;  /* 0x0000000700082c82 */ /* 0x000fe20008000000 */
[----:B------:R-:W-:Y:S01]  /*05e0*/  @!UP2 UMOV UR7, UR17 ;  /* 0x000000110007ac82 */ /* 0x000fe20008000000 */
[----:B-1----:R-:W-:-:S08]  /*05f0*/  @UP2 UIMAD.WIDE.U32 UR14, UR4, UR14, UR8 ;  /* 0x0000000e040e22a5 */ /* 0x002fd0000f8e0008 */
[----:B------:R-:W-:Y:S01]  /*0600*/  VOTEU.ALL UP0, P0 ;  /* 0x00000000003f7886 */ /* 0x000fe20000000000 */
[----:B------:R-:W-:Y:S01]  /*0610*/  VOTEU.ALL UP1, P0 ;  /* 0x00000000003f7886 */ /* 0x000fe20000020000 */
[----:B------:R-:W-:-:S03]  /*0620*/  IMAD.U32 R17, RZ, RZ, UR15 ;  /* 0x0000000fff117e24 */ /* 0x000fc6000f8e00ff */
[----:B------:R-:W0:Y:S01]  /*0630*/  @!UP0 S2UR UR6, SR_CgaCtaId ;  /* 0x00000000000689c3 */ /* 0x000e220000008800 */
[----:B------:R-:W-:Y:S01]  /*0640*/  @!UP0 UMOV UR5, 0x400 ;  /* 0x0000040000058882 */ /* 0x000fe20000000000 */
[----:B------:R-:W-:-:S04]  /*0650*/  @!UP0 UIADD3 UR12, -UR12, 0x100000, URZ ;  /* 0x001000000c0c8890 */ /* 0x000fc8000fffe13f */
[----:B------:R-:W-:Y:S02]  /*0660*/  @!UP0 USHF.L.U32 UR13, UR12, 0xb, URZ ;  /* 0x0000000b0c0d8899 */ /* 0x000fe4000800063f */
[----:B------:R-:W-:Y:S01]  /*0670*/  @!UP0 USHF.L.U32 UR12, UR12, 0x1, URZ ;  /* 0x000000010c0c8899 */ /* 0x000fe2000800063f */
[----:B------:R-:W-:Y:S01]  /*0680*/  IMAD.U32 R16, RZ, RZ, UR14 ;  /* 0x0000000eff107e24 */ /* 0x000fe2000f8e00ff */
[----:B0-----:R-:W-:Y:S01]  /*0690*/  @!UP0 ULEA UR16, UR6, UR5, 0x18 ;  /* 0x0000000506108291 */ /* 0x001fe2000f8ec03f */
[----:B------:R-:W-:Y:S02]  /*06a0*/  VOTEU.ALL UP0, P0 ;  /* 0x00000000003f7886 */ /* 0x000fe40000000000 */
[----:B------:R-:W-:Y:S01]  /*06b0*/  UMOV UR5, URZ ;  /* 0x0000003f00057c82 */ /* 0x000fe20008000000 */
[----:B------:R-:W-:Y:S01]  /*06c0*/  @UP2 UMOV UR6, URZ ;  /* 0x0000003f00062c82 */ /* 0x000fe20008000000 */
[----:B------:R-:W-:Y:S01]  /*06d0*/  @!UP2 UIMAD.WIDE.U32 UR8, UR11, UR7, UR4 ;  /* 0x000000070b08a2a5 */ /* 0x000fe2000f8e0004 */
[----:B------:R-:W-:Y:S01]  /*06e0*/  PLOP3.LUT P0, PT, PT, PT, UP2, 0x80, 0x0 ;  /* 0x000000000000781c */ /* 0x000fe20003f0f028 */
[----:B------:R-:W-:-:S04]  /*06f0*/  @UP2 UIADD3 UR6, UR15, UR6, URZ ;  /* 0x000000060f062290 */ /* 0x000fc8000fffe03f */
[----:B------:R-:W-:Y:S01]  /*0700*/  IMAD.U32 R4, RZ, RZ, UR8 ;  /* 0x00000008ff047e24 */ /* 0x000fe2000f8e00ff */
[----:B------:R-:W0:Y:S02]  /*0710*/  FENCE.VIEW.ASYNC.S ;  /* 0x00000000000073c6 */ /* 0x000e240000000000 */
[----:B0-----:R0:W2:Y:S01]  /*0720*/  @!UP0 SYNCS.EXCH.64 URZ, [UR16+0xc0], UR12 ;  /* 0x0000c00c103f85b2 */ /* 0x0010a20008000100 */
[----:B------:R-:W-:Y:S02]  /*0730*/  IMAD.U32 R7, RZ, RZ, UR9 ;  /* 0x00000009ff077e24 */ /* 0x000fe4000f8e00ff */
[----:B------:R-:W-:Y:S01]  /*0740*/  @P2 IMAD.U32 R17, RZ, RZ, UR6 ;  /* 0x00000006ff112e24 */ /* 0x000fe2000f8e00ff */
[----:B------:R-:W-:Y:S01]  /*0750*/  @!P3 MOV R16, R4 ;  /* 0x000000040010b202 */ /* 0x000fe20000000f00 */
[----:B------:R-:W-:Y:S02]  /*0760*/  IMAD.U32 R5, RZ, RZ, UR9 ;  /* 0x00000009ff057e24 */ /* 0x000fe4000f8e00ff */
[----:B------:R-:W-:-:S02]  /*0770*/  IMAD.U32 R6, RZ, RZ, UR8 ;  /* 0x00000008ff067e24 */ /* 0x000fc4000f8e00ff */
[----:B------:R-:W-:Y:S01]  /*0780*/  @!P4 IMAD.MOV.U32 R17, RZ, RZ, R7 ;  /* 0x000000ffff11c224 */ /* 0x000fe200078e0007 */
[----:B------:R0:W2:Y:S01]  /*0790*/  @!UP1 SYNCS.EXCH.64 URZ, [UR16+0xc8], UR12 ;  /* 0x0000c80c103f95b2 */ /* 0x0000a20008000100 */
[----:B------:R-:W-:Y:S01]  /*07a0*/  NOP ;  /* 0x0000000000007918 */ /* 0x000fe20000000000 */
[----:B--234-:R-:W-:Y:S06]  /*07b0*/  BAR.SYNC.DEFER_BLOCKING 0x0 ;  /* 0x0000000000007b1d */ /* 0x01cfec0000010000 */
[----:B------:R-:W-:Y:S05]  /*07c0*/  @!P1 BRA `(.L_x_4) ;  /* 0x000000e800189947 */ /* 0x000fea0003800000 */
[----:B------:R-:W-:-:S06]  /*07d0*/  UISETP.GT.U32.AND UP0, UPT, UR18, 0x1, UPT ;  /* 0x000000011200788c */ /* 0x000fcc000bf04070 */
[----:B------:R-:W-:-:S13]  /*07e0*/  PLOP3.LUT P0, PT, PT, PT, UP0, 0x80, 0x0 ;  /* 0x000000000000781c */ /* 0x000fda0003f0f008 */
[----:B0-----:R-:W-:Y:S05]  /*07f0*/  @P0 EXIT ;  /* 0x000000000000094d */ /* 0x001fea0003800000 */
[----:B------:R-:W-:Y:S01]  /*0800*/  ULDC.64 UR8, c[0x0][0x650] ;  /* 0x0001940000087ab9 */ /* 0x000fe20000000a00 */
[----:B------:R-:W-:Y:S01]  /*0810*/  UMOV UR41, 0xffffffff ;  /* 0xffffffff00297882 */ /* 0x000fe20000000000 */
[----:B------:R-:W-:Y:S01]  /*0820*/  ISETP.GE.U32.AND P0, PT, R16, UR8, PT ;  /* 0x0000000810007c0c */ /* 0x000fe2000bf06070 */
[----:B------:R-:W-:Y:S01]  /*0830*/  UMOV UR42, 0xffffffff ;  /* 0xffffffff002a7882 */ /* 0x000fe20000000000 */
[----:B------:R-:W-:Y:S01]  /*0840*/  UMOV UR43, 0xffffffff ;  /* 0xffffffff002b7882 */ /* 0x000fe20000000000 */
[----:B------:R-:W-:Y:S02]  /*0850*/  PRMT R0, RZ, 0x7610, R0 ;  /* 0x00007610ff007816 */ /* 0x000fe40000000000 */
[----:B------:R-:W-:-:S13]  /*0860*/  ISETP.GE.U32.AND.EX P0, PT, R17, UR9, PT, P0 ;  /* 0x0000000911007c0c */ /* 0x000fda000bf06100 */
[----:B------:R-:W-:Y:S05]  /*0870*/  @P0 BRA `(.L_x_5) ;  /* 0x0000000400800947 */ /* 0x000fea0003800000 */
[----:B------:R-:W-:Y:S01]  /*0880*/  I2FP.F32.U32 R0, UR4 ;  /* 0x0000000400007c45 */ /* 0x000fe20008201000 */
[----:B------:R-:W-:Y:S01]  /*0890*/  ULDC.64 UR16, c[0x0][0x628] ;  /* 0x00018a0000107ab9 */ /* 0x000fe20000000a00 */
[----:B------:R-:W-:Y:S01]  /*08a0*/  ULDC UR6, c[0x0][0x150] ;  /* 0x0000540000067ab9 */ /* 0x000fe20000000800 */
[----:B------:R-:W-:Y:S01]  /*08b0*/  ISETP.NE.U32.AND P0, PT, RZ, UR16, PT ;  /* 0x00000010ff007c0c */ /* 0x000fe2000bf05070 */
[----:B------:R-:W-:Y:S01]  /*08c0*/  ULDC UR15, c[0x0][0x630] ;  /* 0x00018c00000f7ab9 */ /* 0x000fe20000000800 */
[----:B------:R-:W-:Y:S01]  /*08d0*/  FMUL R0, R0, UR6 ;  /* 0x0000000600007c20 */ /* 0x000fe20008400000 */
[----:B------:R-:W-:Y:S01]  /*08e0*/  R2UR UR18, R16 ;  /* 0x00000000101272ca */ /* 0x000fe200000e0000 */
[----:B------:R-:W-:Y:S01]  /*08f0*/  ULDC UR20, c[0x0][0x154] ;  /* 0x0000550000147ab9 */ /* 0x000fe20000000800 */
[----:B------:R-:W-:Y:S01]  /*0900*/  ISETP.NE.AND.EX P0, PT, RZ, UR17, PT, P0 ;  /* 0x00000011ff007c0c */ /* 0x000fe2000bf05300 */
[----:B------:R0:W1:Y:S01]  /*0910*/  F2I.U32.TRUNC.NTZ R3, R0 ;  /* 0x0000000000037305 */ /* 0x000062000020f000 */
[----:B------:R-:W-:-:S02]  /*0920*/  R2UR UR19, R17 ;  /* 0x00000000111372ca */ /* 0x000fc400000e0000 */
[----:B------:R-:W-:Y:S02]  /*0930*/  R2UR UR8, R16 ;  /* 0x00000000100872ca */ /* 0x000fe400000e0000 */
[----:B------:R-:W-:-:S07]  /*0940*/  R2UR UR9, R17 ;  /* 0x00000000110972ca */ /* 0x000fce00000e0000 */
[----:B0-----:R-:W-:Y:S08]  /*0950*/  @!P0 BRA `(.L_x_6) ;  /* 0x0000000000308947 */ /* 0x001ff00003800000 */
[----:B------:R-:W-:Y:S01]  /*0960*/  R2UR UR8, R16 ;  /* 0x00000000100872ca */ /* 0x000fe200000e0000 */
[----:B------:R-:W-:Y:S01]  /*0970*/  ULDC UR6, c[0x0][0x634] ;  /* 0x00018d0000067ab9 */ /* 0x000fe20000000800 */
[----:B------:R-:W-:-:S11]  /*0980*/  R2UR UR14, R17 ;  /* 0x00000000110e72ca */ /* 0x000fd600000e0000 */
[----:B------:R-:W-:-:S04]  /*0990*/  UIADD3 UR6, UP0, UR8, UR6, URZ ;  /* 0x0000000608067290 */ /* 0x000fc8000ff1e03f */
[----:B------:R-:W-:-:S04]  /*09a0*/  UIADD3.X UR14, URZ, UR14, URZ, UP0, !UPT ;  /* 0x0000000e3f0e7290 */ /* 0x000fc800087fe43f */
[----:B------:R-:W-:-:S04]  /*09b0*/  UIMAD.WIDE.U32 UR8, UR14, UR16, URZ ;  /* 0x000000100e0872a5 */ /* 0x000fc8000f8e003f */
[----:B------:R-:W-:Y:S02]  /*09c0*/  UIMAD.WIDE.U32 UR10, UP0, UR6, UR17, UR8 ;  /* 0x00000011060a72a5 */ /* 0x000fe4000f800008 */
[----:B------:R-:W-:Y:S02]  /*09d0*/  UIMAD.WIDE.U32 UR8, UR6, UR16, URZ ;  /* 0x00000010060872a5 */ /* 0x000fe4000f8e003f */
[----:B------:R-:W-:Y:S02]  /*09e0*/  UIADD3.X UR13, URZ, URZ, URZ, UP0, !UPT ;  /* 0x0000003f3f0d7290 */ /* 0x000fe400087fe43f */
[----:B------:R-:W-:Y:S01]  /*09f0*/  UIADD3 URZ, UP0, UR9, UR10, URZ ;  /* 0x0000000a093f7290 */ /* 0x000fe2000ff1e03f */
[----:B------:R-:W-:-:S03]  /*0a00*/  UMOV UR12, UR11 ;  /* 0x0000000b000c7c82 */ /* 0x000fc60008000000 */
[----:B------:R-:W-:-:S12]  /*0a10*/  UIMAD.WIDE.U32.X UR8, UR14, UR17, UR12, UP0 ;  /* 0x000000110e0872a5 */ /* 0x000fd800080e040c */
.L_x_6:
[----:B------:R-:W-:Y:S01]  /*0a20*/  USHF.R.U64 UR43, UR8, UR15, UR9 ;  /* 0x0000000f082b7299 */ /* 0x000fe20008001209 */
[----:B------:R-:W-:Y:S01]  /*0a30*/  I2FP.F32.U32 R0, UR7 ;  /* 0x0000000700007c45 */ /* 0x000fe20008201000 */
[----:B------:R-:W-:Y:S01]  /*0a40*/  USHF.R.U32.HI UR5, URZ, UR15, UR9 ;  /* 0x0000000f3f057299 */ /* 0x000fe20008011609 */
[----:B-1----:R-:W-:Y:S01]  /*0a50*/  R2UR UR12, R3 ;  /* 0x00000000030c72ca */ /* 0x002fe200000e0000 */
[----:B------:R-:W-:Y:S02]  /*0a60*/  UIADD3 UR6, UP0, URZ, -UR43, URZ ;  /* 0x8000002b3f067290 */ /* 0x000fe4000ff1e03f */
[----:B------:R-:W-:Y:S01]  /*0a70*/  FMUL R0, R0, UR20 ;  /* 0x0000001400007c20 */ /* 0x000fe20008400000 */
[----:B------:R-:W-:Y:S01]  /*0a80*/  ULDC.64 UR8, c[0x0][0x620] ;  /* 0x0001880000087ab9 */ /* 0x000fe20000000a00 */
[----:B------:R-:W-:Y:S01]  /*0a90*/  UIADD3.X UR5, URZ, ~UR5, URZ, UP0, !UPT ;  /* 0x800000053f057290 */ /* 0x000fe200087fe43f */
[----:B------:R-:W-:Y:S01]  /*0aa0*/  UMOV UR10, UR18 ;  /* 0x00000012000a7c82 */ /* 0x000fe20008000000 */
[----:B------:R-:W-:-:S02]  /*0ab0*/  UMOV UR11, UR19 ;  /* 0x00000013000b7c82 */ /* 0x000fc40008000000 */
[----:B------:R-:W-:Y:S01]  /*0ac0*/  UIMAD UR5, UR5, UR8, URZ ;  /* 0x00000008050572a4 */ /* 0x000fe2000f8e023f */
[----:B------:R-:W0:Y:S01]  /*0ad0*/  F2I.U32.TRUNC.NTZ R0, R0 ;  /* 0x0000000000007305 */ /* 0x000e22000020f000 */
[----:B------:R-:W-:Y:S02]  /*0ae0*/  UIMAD.WIDE.U32 UR10, UR6, UR8, UR10 ;  /* 0x00000008060a72a5 */ /* 0x000fe4000f8e000a */
[----:B------:R-:W-:Y:S01]  /*0af0*/  UIMAD UR6, UR6, UR9, UR5 ;  /* 0x00000009060672a4 */ /* 0x000fe2000f8e0205 */
[----:B------:R-:W-:Y:S01]  /*0b00*/  ULDC UR21, c[0x0][0x658] ;  /* 0x0001960000157ab9 */ /* 0x000fe20000000800 */
[----:B------:R-:W-:Y:S02]  /*0b10*/  UMOV UR19, 0xffffffff ;  /* 0xffffffff00137882 */ /* 0x000fe40000000000 */
[----:B------:R-:W-:Y:S01]  /*0b20*/  UIADD3 UR6, UR11, UR6, URZ ;  /* 0x000000060b067290 */ /* 0x000fe2000fffe03f */
[----:B------:R-:W-:Y:S01]  /*0b30*/  ULDC UR15, c[0x0][0x618] ;  /* 0x00018600000f7ab9 */ /* 0x000fe20000000800 */
[----:B------:R-:W-:Y:S01]  /*0b40*/  ULDC.64 UR8, c[0x0][0x640] ;  /* 0x0001900000087ab9 */ /* 0x000fe20000000a00 */
[----:B------:R-:W-:Y:S01]  /*0b50*/  USHF.L.U32 UR11, UR19, UR21, URZ ;  /* 0x00000015130b7299 */ /* 0x000fe2000800063f */
[----:B------:R-:W-:Y:S01]  /*0b60*/  ISETP.NE.U32.AND P0, PT, RZ, UR8, PT ;  /* 0x00000008ff007c0c */ /* 0x000fe2000bf05070 */
[----:B------:R-:W-:-:S02]  /*0b70*/  USHF.R.U64 UR19, UR10, UR15, UR6 ;  /* 0x0000000f0a137299 */ /* 0x000fc40008001206 */
[----:B------:R-:W-:Y:S01]  /*0b80*/  USHF.R.U32.HI UR10, URZ, UR15, UR6 ;  /* 0x0000000f3f0a7299 */ /* 0x000fe20008011606 */
[----:B0-----:R-:W-:Y:S01]  /*0b90*/  R2UR UR14, R0 ;  /* 0x00000000000e72ca */ /* 0x001fe200000e0000 */
[----:B------:R-:W-:Y:S01]  /*0ba0*/  ULDC UR17, c[0x0][0x608] ;  /* 0x0001820000117ab9 */ /* 0x000fe20000000800 */
[----:B------:R-:W-:Y:S01]  /*0bb0*/  ISETP.NE.AND.EX P0, PT, RZ, UR9, PT, P0 ;  /* 0x00000009ff007c0c */ /* 0x000fe2000bf05300 */
[----:B------:R-:W-:Y:S02]  /*0bc0*/  USHF.R.U64 UR23, UR19, UR17, UR10 ;  /* 0x0000001113177299 */ /* 0x000fe4000800120a */
[----:B------:R-:W-:Y:S01]  /*0bd0*/  USHF.R.U32.HI UR10, URZ, UR17, UR10 ;  /* 0x000000113f0a7299 */ /* 0x000fe2000801160a */
[----:B------:R-:W-:Y:S01]  /*0be0*/  UMOV UR16, 0x1 ;  /* 0x0000000100107882 */ /* 0x000fe20000000000 */
[----:B------:R-:W-:Y:S02]  /*0bf0*/  UIADD3 UR12, -UR12, URZ, URZ ;  /* 0x0000003f0c0c7290 */ /* 0x000fe4000fffe13f */
[----:B------:R-:W-:-:S02]  /*0c00*/  USHF.R.U64 UR24, UR23, UR21, UR10 ;  /* 0x0000001517187299 */ /* 0x000fc4000800120a */
[----:B------:R-:W-:Y:S01]  /*0c10*/  USHF.L.U32 UR6, UR16, UR21, URZ ;  /* 0x0000001510067299 */ /* 0x000fe2000800063f */
[----:B------:R-:W-:Y:S01]  /*0c20*/  ULDC UR13, c[0x0][0x144] ;  /* 0x00005100000d7ab9 */ /* 0x000fe20000000800 */
[----:B------:R-:W-:Y:S01]  /*0c30*/  ULDC UR5, c[0x0][0x600] ;  /* 0x0001800000057ab9 */ /* 0x000fe20000000800 */
[----:B------:R-:W-:Y:S02]  /*0c40*/  ULOP3.LUT UR16, URZ, UR11, URZ, 0x33, !UPT ;  /* 0x0000000b3f107292 */ /* 0x000fe4000f8e333f */
[----:B------:R-:W-:Y:S02]  /*0c50*/  USHF.R.U32.HI UR11, URZ, UR21, UR10 ;  /* 0x000000153f0b7299 */ /* 0x000fe4000801160a */
[----:B------:R-:W-:Y:S02]  /*0c60*/  UIADD3 UR18, UR5, -0x1, URZ ;  /* 0xffffffff05127890 */ /* 0x000fe4000fffe03f */
[----:B------:R-:W-:Y:S02]  /*0c70*/  UIADD3 UR20, -UR14, URZ, URZ ;  /* 0x0000003f0e147290 */ /* 0x000fe4000fffe13f */
[----:B------:R-:W-:Y:S01]  /*0c80*/  UIMAD UR4, UR13, UR12, UR4 ;  /* 0x0000000c0d0472a4 */ /* 0x000fe2000f8e0204 */
[----:B------:R-:W-:Y:S01]  /*0c90*/  ULDC UR25, c[0x0][0x148] ;  /* 0x0000520000197ab9 */ /* 0x000fe20000000800 */
[----:B------:R-:W-:Y:S01]  /*0ca0*/  ULDC UR21, c[0x0][0x648] ;  /* 0x0001920000157ab9 */ /* 0x000fe20000000800 */
[----:B------:R-:W-:Y:S01]  /*0cb0*/  ULDC UR22, c[0x0][0x638] ;  /* 0x00018e0000167ab9 */ /* 0x000fe20000000800 */
[----:B------:R-:W-:Y:S01]  /*0cc0*/  UMOV UR10, UR24 ;  /* 0x00000018000a7c82 */ /* 0x000fe20008000000 */
[----:B------:R-:W-:Y:S07]  /*0cd0*/  @!P0 BRA `(.L_x_7) ;  /* 0x0000000000308947 */ /* 0x000fee0003800000 */
[----:B------:R-:W-:Y:S02]  /*0ce0*/  ULDC UR14, c[0x0][0x64c] ;  /* 0x00019300000e7ab9 */ /* 0x000fe40000000800 */
        /* <DEDUP_REMOVED lines=8> */
[----:B------:R-:W-:-:S07]  /*0d70*/  UIMAD.WIDE.U32.X UR8, UR17, UR9, UR14, UP0 ;  /* 0x00000009110872a5 */ /* 0x000fce00080e040e */
[----:B------:R-:W-:Y:S01]  /*0d80*/  UMOV UR10, UR8 ;  /* 0x00000008000a7c82 */ /* 0x000fe20008000000 */
[----:B------:R-:W-:-:S05]  /*0d90*/  UMOV UR11, UR9 ;  /* 0x00000009000b7c82 */ /* 0x000fca0008000000 */
.L_x_7:
[----:B------:R-:W-:Y:S01]  /*0da0*/  UISETP.NE.AND UP0, UPT, UR46, URZ, UPT ;  /* 0x0000003f2e00728c */ /* 0x000fe2000bf05270 */
[----:B------:R-:W-:Y:S01]  /*0db0*/  IMAD.MOV.U32 R0, RZ, RZ, 0x1 ;  /* 0x00000001ff007424 */ /* 0x000fe200078e00ff */
[----:B------:R-:W-:Y:S02]  /*0dc0*/  USHF.R.U64 UR8, UR10, UR21, UR11 ;  /* 0x000000150a087299 */ /* 0x000fe4000800120b */
[----:B------:R-:W-:Y:S02]  /*0dd0*/  ULOP3.LUT UR16, UR23, UR16, URZ, 0xc0, !UPT ;  /* 0x0000001017107292 */ /* 0x000fe4000f8ec03f */
[----:B------:R-:W-:Y:S02]  /*0de0*/  ULOP3.LUT UR18, UR19, UR18, URZ, 0xc0, !UPT ;  /* 0x0000001213127292 */ /* 0x000fe4000f8ec03f */
[----:B------:R-:W-:-:S03]  /*0df0*/  UIMAD UR16, UR6, UR8, UR16 ;  /* 0x00000008061072a4 */ /* 0x000fc6000f8e0210 */
[----:B------:R-:W-:Y:S02]  /*0e00*/  @UP0 UIMAD UR4, UR25, UR20, UR7 ;  /* 0x00000014190402a4 */ /* 0x000fe4000f8e0207 */
[----:B------:R-:W-:-:S04]  /*0e10*/  UIADD3 UR7, -UR8, URZ, URZ ;  /* 0x0000003f08077290 */ /* 0x000fc8000fffe13f */
[----:B------:R-:W-:-:S03]  /*0e20*/  UIMAD UR6, UR7, UR22, UR24 ;  /* 0x00000016070672a4 */ /* 0x000fc6000f8e0218 */
[----:B------:R-:W-:Y:S01]  /*0e30*/  ULDC UR7, c[0x0][0x610] ;  /* 0x0001840000077ab9 */ /* 0x000fe20000000800 */
[----:B------:R-:W-:Y:S02]  /*0e40*/  UIMAD UR6, UR6, UR5, UR18 ;  /* 0x00000005060672a4 */ /* 0x000fe4000f8e0212 */
[----:B------:R-:W-:-:S04]  /*0e50*/  UIMAD UR4, UR16, UR7, UR4 ;  /* 0x00000007100472a4 */ /* 0x000fc8000f8e0204 */
[----:B------:R-:W-:Y:S02]  /*0e60*/  USEL UR42, UR6, UR4, !UP0 ;  /* 0x00000004062a7287 */ /* 0x000fe4000c000000 */
[----:B------:R-:W-:-:S12]  /*0e70*/  USEL UR41, UR4, UR6, !UP0 ;  /* 0x0000000604297287 */ /* 0x000fd8000c000000 */
.L_x_5:
[----:B------:R-:W-:-:S08]  /*0e80*/  NOP ;  /* 0x0000000000007918 */ /* 0x000fd00000000000 */
[----:B------:R-:W0:Y:S02]  /*0e90*/  USETMAXREG.TRY_ALLOC.CTAPOOL UP0, 0xe8 ;  /* 0x000000e8000079c8 */ /* 0x000e240008000600 */
[----:B0-----:R-:W-:-:S13]  /*0ea0*/  PLOP3.LUT P0, PT, PT, PT, UP0, 0x80, 0x0 ;  /* 0x000000000000781c */ /* 0x001fda0003f0f008 */
[----:B------:R-:W-:Y:S05]  /*0eb0*/  @!P0 BRA `(.L_x_5) ;  /* 0xfffffffc00f08947 */ /* 0x000fea000383ffff */
[----:B------:R-:W-:Y:S01]  /*0ec0*/  ULDC.64 UR4, c[0x0][0x598] ;  /* 0x0001660000047ab9 */ /* 0x000fe20000000a00 */
[----:B------:R-:W-:Y:S01]  /*0ed0*/  ULDC.64 UR36, c[0x0][0x208] ;  /* 0x0000820000247ab9 */ /* 0x000fe20000000a00 */
[----:B------:R-:W-:-:S04]  /*0ee0*/  ISETP.NE.U32.AND P0, PT, RZ, UR4, PT ;  /* 0x00000004ff007c0c */ /* 0x000fc8000bf05070 */
[----:B------:R-:W-:-:S13]  /*0ef0*/  ISETP.NE.AND.EX P0, PT, RZ, UR5, PT, P0 ;  /* 0x00000005ff007c0c */ /* 0x000fda000bf05300 */
[----:B------:R-:W-:Y:S05]  /*0f00*/  @!P0 BRA `(.L_x_8) ;  /* 0x00000000001c8947 */ /* 0x000fea0003800000 */
[----:B------:R-:W0:Y:S02]  /*0f10*/  LDC.64 R4, c[0x0][0x598] ;  /* 0x00016600ff047b82 */ /* 0x000e240000000a00 */
[----:B0-----:R-:W2:Y:S02]  /*0f20*/  LDG.E.64 R4, desc[UR36][R4.64] ;  /* 0x0000002404047981 */ /* 0x001ea4000c1e1b00 */
[----:B--2---:R-:W-:-:S04]  /*0f30*/  ISETP.NE.U32.AND P0, PT, R4, RZ, PT ;  /* 0x000000ff0400720c */ /* 0x004fc80003f05070 */
[----:B------:R-:W-:-:S13]  /*0f40*/  ISETP.NE.AND.EX P0, PT, R5, RZ, PT, P0 ;  /* 0x000000ff0500720c */ /* 0x000fda0003f05300 */
[----:B------:R-:W-:Y:S05]  /*0f50*/  @!P0 BRA `(.L_x_8) ;  /* 0x0000000000088947 */ /* 0x000fea0003800000 */
[----:B------:R0:W5:Y:S01]  /*0f60*/  LD.E R19, desc[UR36][R4.64] ;  /* 0x0000002404137980 */ /* 0x000162000c101900 */
[----:B------:R-:W-:Y:S05]  /*0f70*/  BRA `(.L_x_9) ;  /* 0x0000000000247947 */ /* 0x000fea0003800000 */
.L_x_8:
[----:B------:R-:W-:Y:S02]  /*0f80*/  ULDC.64 UR4, c[0x0][0x588] ;  /* 0x0001620000047ab9 */ /* 0x000fe40000000a00 */
[----:B------:R-:W-:-:S04]  /*0f90*/  ISETP.NE.U32.AND P0, PT, RZ, UR4, PT ;  /* 0x00000004ff007c0c */ /* 0x000fc8000bf05070 */
[----:B------:R-:W-:-:S13]  /*0fa0*/  ISETP.NE.AND.EX P0, PT, RZ, UR5, PT, P0 ;  /* 0x00000005ff007c0c */ /* 0x000fda000bf05300 */
[----:B------:R-:W-:Y:S05]  /*0fb0*/  @!P0 BRA `(.L_x_10) ;  /* 0x00000000000c8947 */ /* 0x000fea0003800000 */
[----:B------:R-:W0:Y:S02]  /*0fc0*/  LDC.64 R4, c[0x0][0x588] ;  /* 0x00016200ff047b82 */ /* 0x000e240000000a00 */
[----:B0-----:R1:W5:Y:S01]  /*0fd0*/  LDG.E R19, desc[UR36][R4.64] ;  /* 0x0000002404137981 */ /* 0x001362000c1e1900 */
[----:B------:R-:W-:Y:S05]  /*0fe0*/  BRA `(.L_x_9) ;  /* 0x0000000000087947 */ /* 0x000fea0003800000 */
.L_x_10:
[----:B------:R-:W-:Y:S02]  /*0ff0*/  ULDC UR4, c[0x0][0x580] ;  /* 0x0001600000047ab9 */ /* 0x000fe40000000800 */
[----:B------:R-:W-:-:S07]  /*1000*/  IMAD.U32 R19, RZ, RZ, UR4 ;  /* 0x00000004ff137e24 */ /* 0x000fce000f8e00ff */
.L_x_9:
[----:B------:R-:W-:Y:S02]  /*1010*/  ULDC.64 UR4, c[0x0][0x5a0] ;  /* 0x0001680000047ab9 */ /* 0x000fe40000000a00 */
[----:B------:R-:W-:-:S04]  /*1020*/  ISETP.NE.U32.AND P0, PT, RZ, UR4, PT ;  /* 0x00000004ff007c0c */ /* 0x000fc8000bf05070 */
[----:B------:R-:W-:-:S13]  /*1030*/  ISETP.NE.AND.EX P0, PT, RZ, UR5, PT, P0 ;  /* 0x00000005ff007c0c */ /* 0x000fda000bf05300 */
[----:B------:R-:W-:Y:S05]  /*1040*/  @!P0 BRA `(.L_x_11) ;  /* 0x00000000001c8947 */ /* 0x000fea0003800000 */
[----:B01----:R-:W0:Y:S02]  /*1050*/  LDC.64 R4, c[0x0][0x5a0] ;  /* 0x00016800ff047b82 */ /* 0x003e240000000a00 */
[----:B0-----:R-:W2:Y:S02]  /*1060*/  LDG.E.64 R4, desc[UR36][R4.64] ;  /* 0x0000002404047981 */ /* 0x001ea4000c1e1b00 */
[----:B--2---:R-:W-:-:S04]  /*1070*/  ISETP.NE.U32.AND P0, PT, R4, RZ, PT ;  /* 0x000000ff0400720c */ /* 0x004fc80003f05070 */
[----:B------:R-:W-:-:S13]  /*1080*/  ISETP.NE.AND.EX P0, PT, R5, RZ, PT, P0 ;  /* 0x000000ff0500720c */ /* 0x000fda0003f05300 */
[----:B------:R-:W-:Y:S05]  /*1090*/  @!P0 BRA `(.L_x_11) ;  /* 0x0000000000088947 */ /* 0x000fea0003800000 */
[----:B------:R0:W5:Y:S01]  /*10a0*/  LD.E R22, desc[UR36][R4.64] ;  /* 0x0000002404167980 */ /* 0x000162000c101900 */
[----:B------:R-:W-:Y:S05]  /*10b0*/  BRA `(.L_x_12) ;  /* 0x0000000000247947 */ /* 0x000fea0003800000 */
.L_x_11:
[----:B------:R-:W-:Y:S02]  /*10c0*/  ULDC.64 UR4, c[0x0][0x590] ;  /* 0x0001640000047ab9 */ /* 0x000fe40000000a00 */
[----:B------:R-:W-:-:S04]  /*10d0*/  ISETP.NE.U32.AND P0, PT, RZ, UR4, PT ;  /* 0x00000004ff007c0c */ /* 0x000fc8000bf05070 */
[----:B------:R-:W-:-:S13]  /*10e0*/  ISETP.NE.AND.EX P0, PT, RZ, UR5, PT, P0 ;  /* 0x00000005ff007c0c */ /* 0x000fda000bf05300 */
[----:B------:R-:W-:Y:S05]  /*10f0*/  @!P0 BRA `(.L_x_13) ;  /* 0x00000000000c8947 */ /* 0x000fea0003800000 */
[----:B------:R-:W2:Y:S02]  /*1100*/  LDC.64 R22, c[0x0][0x590] ;  /* 0x00016400ff167b82 */ /* 0x000ea40000000a00 */
[----:B--2---:R2:W5:Y:S01]  /*1110*/  LDG.E R22, desc[UR36][R22.64] ;  /* 0x0000002416167981 */ /* 0x004562000c1e1900 */
[----:B------:R-:W-:Y:S05]  /*1120*/  BRA `(.L_x_12) ;  /* 0x0000000000087947 */ /* 0x000fea0003800000 */
.L_x_13:
[----:B------:R-:W-:Y:S02]  /*1130*/  ULDC UR4, c[0x0][0x584] ;  /* 0x0001610000047ab9 */ /* 0x000fe40000000800 */
[----:B------:R-:W-:-:S07]  /*1140*/  IMAD.U32 R22, RZ, RZ, UR4 ;  /* 0x00000004ff167e24 */ /* 0x000fce000f8e00ff */
.L_x_12:
[----:B------:R-:W-:-:S13]  /*1150*/  LOP3.LUT P0, RZ, R0, 0xff, RZ, 0xc0, !PT ;  /* 0x000000ff00ff7812 */ /* 0x000fda000780c0ff */
[----:B------:R-:W-:Y:S05]  /*1160*/  @!P0 EXIT ;  /* 0x000000000000894d */ /* 0x000fea0003800000 */
[----:B------:R-:W-:Y:S01]  /*1170*/  ULDC UR4, c[0x0][0x28c] ;  /* 0x0000a30000047ab9 */ /* 0x000fe20000000800 */
[----:B------:R-:W-:Y:S01]  /*1180*/  UMOV UR38, URZ ;  /* 0x0000003f00267c82 */ /* 0x000fe20008000000 */
[----:B------:R-:W-:Y:S01]  /*1190*/  UIADD3 UR4, UR4, 0xf, URZ ;  /* 0x0000000f04047890 */ /* 0x000fe2000fffe03f */
[----:B------:R-:W-:-:S03]  /*11a0*/  UMOV UR39, URZ ;  /* 0x0000003f00277c82 */ /* 0x000fc60008000000 */
[----:B------:R-:W-:-:S04]  /*11b0*/  USHF.R.S32.HI UR5, URZ, 0x1f, UR4 ;  /* 0x0000001f3f057899 */ /* 0x000fc80008011404 */
[----:B------:R-:W-:-:S04]  /*11c0*/  ULEA.HI UR5, UR5, UR4, URZ, 0x4 ;  /* 0x0000000405057291 */ /* 0x000fc8000f8f203f */
[----:B------:R-:W-:-:S12]  /*11d0*/  USHF.R.S32.HI UR44, URZ, 0x4, UR5 ;  /* 0x000000043f2c7899 */ /* 0x000fd80008011405 */
.L_x_409:
[----:B------:R-:W-:Y:S01]  /*11e0*/  LOP3.LUT R0, R2, 0x80, RZ, 0xc0, !PT ;  /* 0x0000008002007812 */ /* 0x000fe200078ec0ff */
[----:B---3--:R-:W3:Y:S01]  /*11f0*/  S2UR UR6, SR_CgaCtaId ;  /* 0x00000000000679c3 */ /* 0x008ee20000008800 */
[----:B------:R-:W-:Y:S02]  /*1200*/  UMOV UR45, 0x400 ;  /* 0x00000400002d7882 */ /* 0x000fe40000000000 */
[----:B------:R-:W-:-:S06]  /*1210*/  SHF.R.U32.HI R0, RZ, 0x7, R0 ;  /* 0x00000007ff007819 */ /* 0x000fcc0000011600 */
[----:B----4-:R-:W4:Y:S01]  /*1220*/  SHFL.IDX PT, R0, R0, RZ, 0x1f ;  /* 0x00001fff00007589 */ /* 0x010f2200000e0000 */
[----:B---3--:R-:W-:Y:S01]  /*1230*/  ULEA UR45, UR6, UR45, 0x18 ;  /* 0x0000002d062d7291 */ /* 0x008fe2000f8ec03f */
[----:B----4-:R-:W-:-:S13]  /*1240*/  R2UR UR4, R0 ;  /* 0x00000000000472ca */ /* 0x010fda00000e0000 */
[----:B------:R-:W-:-:S04]  /*1250*/  ULEA.HI UR5, UR4, UR4, URZ, 0x1 ;  /* 0x0000000404057291 */ /* 0x000fc8000f8f083f */
[----:B------:R-:W-:-:S04]  /*1260*/  ULOP3.LUT UR5, UR5, 0x1ffffe, URZ, 0xc0, !UPT ;  /* 0x001ffffe05057892 */ /* 0x000fc8000f8ec03f */
[----:B------:R-:W-:-:S03]  /*1270*/  UIADD3 UR5, UR4, -UR5, URZ ;  /* 0x8000000504057290 */ /* 0x000fc6000fffe03f */
[----:B------:R-:W-:Y:S01]  /*1280*/  ULDC UR4, c[0x0][0x28c] ;  /* 0x0000a30000047ab9 */ /* 0x000fe20000000800 */
[----:B------:R-:W-:Y:S01]  /*1290*/  ULEA UR5, UR5, UR45, 0xb ;  /* 0x0000002d05057291 */ /* 0x000fe2000f8e583f */
[----:B------:R-:W-:-:S03]  /*12a0*/  ISETP.LT.AND P0, PT, RZ, UR4, PT ;  /* 0x00000004ff007c0c */ /* 0x000fc6000bf01270 */
[----:B------:R-:W-:-:S04]  /*12b0*/  UIADD3 UR5, UR5, 0x180, URZ ;  /* 0x0000018005057890 */ /* 0x000fc8000fffe03f */
[----:B------:R-:W-:-:S04]  /*12c0*/  USHF.R.U32.HI UR5, URZ, 0x4, UR5 ;  /* 0x000000043f057899 */ /* 0x000fc80008011605 */
[----:B------:R-:W-:Y:S02]  /*12d0*/  ULOP3.LUT UR47, UR5, 0x3fff, URZ, 0xc0, !UPT ;  /* 0x00003fff052f7892 */ /* 0x000fe4000f8ec03f */
[----:B-12--5:R-:W-:Y:S10]  /*12e0*/  @P0 BRA `(.L_x_14) ;  /* 0x0000000000400947 */ /* 0x026ff40003800000 */
[----:B------:R-:W-:Y:S01]  /*12f0*/  MOV R0, 0x0 ;  /* 0x0000000000007802 */ /* 0x000fe20000000f00 */
[----:B------:R-:W-:Y:S01]  /*1300*/  ULDC.64 UR4, c[0x4][0x68] ;  /* 0x01001a0000047ab9 */ /* 0x000fe20000000a00 */
[----:B------:R-:W-:Y:S01]  /*1310*/  ULDC.64 UR6, c[0x4][0x8] ;  /* 0x0100020000067ab9 */ /* 0x000fe20000000a00 */
[----:B01----:R-:W-:Y:S01]  /*1320*/  IMAD.U32 R4, RZ, RZ, UR4 ;  /* 0x00000004ff047e24 */ /* 0x003fe2000f8e00ff */
[----:B------:R0:W1:Y:S01]  /*1330*/  LDC.64 R14, c[0x4][R0] ;  /* 0x01000000000e7b82 */ /* 0x0000620000000a00 */
[----:B------:R-:W-:Y:S01]  /*1340*/  IMAD.U32 R5, RZ, RZ, UR5 ;  /* 0x00000005ff057e24 */ /* 0x000fe2000f8e00ff */
[----:B------:R-:W-:Y:S01]  /*1350*/  ULDC.64 UR4, c[0x4][0x70] ;  /* 0x01001c0000047ab9 */ /* 0x000fe20000000a00 */
[----:B------:R-:W-:Y:S01]  /*1360*/  IMAD.U32 R10, RZ, RZ, UR6 ;  /* 0x00000006ff0a7e24 */ /* 0x000fe2000f8e00ff */
[----:B------:R-:W-:Y:S01]  /*1370*/  MOV R7, UR5 ;  /* 0x0000000500077c02 */ /* 0x000fe20008000f00 */
[----:B------:R-:W-:Y:S02]  /*1380*/  IMAD.U32 R6, RZ, RZ, UR4 ;  /* 0x00000004ff067e24 */ /* 0x000fe4000f8e00ff */
[----:B------:R-:W-:-:S02]  /*1390*/  IMAD.U32 R11, RZ, RZ, UR7 ;  /* 0x00000007ff0b7e24 */ /* 0x000fc4000f8e00ff */
[----:B------:R-:W-:Y:S02]  /*13a0*/  IMAD.MOV.U32 R8, RZ, RZ, 0x1e1 ;  /* 0x000001e1ff087424 */ /* 0x000fe400078e00ff */
[----:B------:R-:W-:Y:S02]  /*13b0*/  IMAD.MOV.U32 R12, RZ, RZ, 0x1 ;  /* 0x00000001ff0c7424 */ /* 0x000fe400078e00ff */
[----:B0-----:R-:W-:-:S07]  /*13c0*/  IMAD.MOV.U32 R13, RZ, RZ, RZ ;  /* 0x000000ffff0d7224 */ /* 0x001fce00078e00ff */
[----:B------:R-:W-:-:S07]  /*13d0*/  LEPC R20, `(.L_x_14) ;  /* 0x000000001014794e */ /* 0x000fce0000000000 */
[----:B-12--5:R-:W-:Y:S05]  /*13e0*/  CALL.ABS.NOINC R14 ;  /* 0x000000000e007343 */ /* 0x026fea0003c00000 */
.L_x_14:
[----:B------:R-:W-:-:S06]  /*13f0*/  ULOP3.LUT UR4, UR40, 0x1, URZ, 0xfc, !UPT ;  /* 0x0000000128047892 */ /* 0x000fcc000f8efc3f */
[----:B------:R-:W-:-:S05]  /*1400*/  IMAD.U32 R0, RZ, RZ, UR4 ;  /* 0x00000004ff007e24 */ /* 0x000fca000f8e00ff */
[----:B------:R-:W-:-:S13]  /*1410*/  ISETP.NE.AND P0, PT, R0, 0x3, PT ;  /* 0x000000030000780c */ /* 0x000fda0003f05270 */
[----:B------:R-:W-:Y:S05]  /*1420*/  @!P0 BRA `(.L_x_15) ;  /* 0x0000000000048947 */ /* 0x000fea0003800000 */
[----:B------:R-:W-:Y:S01]  /*1430*/  BPT.TRAP 0x1 ;  /* 0x000000040000795c */ /* 0x000fe20000300000 */
.L_x_15:
[----:B------:R-:W-:Y:S01]  /*1440*/  IMAD.U32 R3, RZ, RZ, UR39 ;  /* 0x00000027ff037e24 */ /* 0x000fe2000f8e00ff */
[----:B------:R-:W-:-:S04]  /*1450*/  MOV R0, UR38 ;  /* 0x0000002600007c02 */ /* 0x000fc80008000f00 */
[----:B------:R-:W-:Y:S02]  /*1460*/  LEA R3, R3, UR45, 0x3 ;  /* 0x0000002d03037c11 */ /* 0x000fe4000f8e18ff */
[----:B------:R-:W-:-:S04]  /*1470*/  SHF.L.U32 R0, R0, 0x1f, RZ ;  /* 0x0000001f00007819 */ /* 0x000fc800000006ff */
[----:B------:R3:W4:Y:S01]  /*1480*/  SYNCS.PHASECHK.TRANS64.TRYWAIT P1, [R3+URZ], R0 ;  /* 0x00000000030075a7 */ /* 0x000722000802017f */
[----:B------:R-:W-:Y:S05]  /*1490*/  @!P0 BRA `(.L_x_16) ;  /* 0x0000000000048947 */ /* 0x000fea0003800000 */
[----:B------:R-:W-:Y:S01]  /*14a0*/  BPT.TRAP 0x1 ;  /* 0x000000040000795c */ /* 0x000fe20000300000 */
.L_x_16:
[----:B----4-:R-:W-:Y:S05]  /*14b0*/  @P1 BRA `(.L_x_17) ;  /* 0x0000000000081947 */ /* 0x010fea0003800000 */
[----:B------:R-:W4:Y:S02]  /*14c0*/  SYNCS.PHASECHK.TRANS64.TRYWAIT P1, [R3+URZ], R0 ;  /* 0x00000000030075a7 */ /* 0x000f24000802017f */
[----:B----4-:R-:W-:Y:S05]  /*14d0*/  @!P1 BRA `(.L_x_18) ;  /* 0x000000f400a89947 */ /* 0x010fea0003800000 */
.L_x_17:
[----:B------:R-:W-:-:S04]  /*14e0*/  UISETP.LT.AND UP0, UPT, UR44, 0x1, UPT ;  /* 0x000000012c00788c */ /* 0x000fc8000bf01270 */
[----:B------:R-:W-:-:S06]  /*14f0*/  USEL UR4, UR44, 0x1, UP0 ;  /* 0x000000012c047887 */ /* 0x000fcc0008000000 */
[----:B---34-:R-:W-:Y:S01]  /*1500*/  IMAD.U32 R0, RZ, RZ, UR4 ;  /* 0x00000004ff007e24 */ /* 0x018fe2000f8e00ff */
[----:B------:R-:W-:Y:S05]  /*1510*/  WARPSYNC.ALL ;  /* 0x0000000000007948 */ /* 0x000fea0003800000 */
[----:B------:R-:W-:-:S04]  /*1520*/  IADD3 R0, -R0, UR44, RZ ;  /* 0x0000002c00007c10 */ /* 0x000fc8000fffe1ff */
[----:B------:R-:W-:Y:S01]  /*1530*/  ISETP.GE.AND P1, PT, R0, 0x1, PT ;  /* 0x000000010000780c */ /* 0x000fe20003f26270 */
[----:B------:R-:W-:Y:S01]  /*1540*/  UIADD3 UR4, UR45, 0x2c180, URZ ;  /* 0x0002c1802d047890 */ /* 0x000fe2000fffe03f */
[----:B------:R-:W-:Y:S01]  /*1550*/  WARPGROUP.ARRIVE ;  /* 0x00000000000079c5 */ /* 0x000fe20000000000 */
[----:B------:R-:W-:Y:S02]  /*1560*/  ULOP3.LUT UR8, UR47, 0x10000, URZ, 0xfc, !UPT ;  /* 0x000100002f087892 */ /* 0x000fe4000f8efc3f */
[----:B------:R-:W-:Y:S02]  /*1570*/  USHF.R.U32.HI UR4, URZ, 0x4, UR4 ;  /* 0x000000043f047899 */ /* 0x000fe40008011604 */
[----:B------:R-:W-:Y:S02]  /*1580*/  ULEA UR10, UR39, UR8, 0xa ;  /* 0x00000008270a7291 */ /* 0x000fe4000f8e503f */
[----:B------:R-:W-:Y:S01]  /*1590*/  ULOP3.LUT UR4, UR4, 0x3fff, URZ, 0xc0, !UPT ;  /* 0x00003fff04047892 */ /* 0x000fe2000f8ec03f */
[----:B------:R-:W-:Y:S01]  /*15a0*/  UMOV UR5, 0xc0000010 ;  /* 0xc000001000057882 */ /* 0x000fe20000000000 */
[----:B------:R-:W-:-:S02]  /*15b0*/  UMOV UR7, 0xc0000010 ;  /* 0xc000001000077882 */ /* 0x000fc40000000000 */
[----:B------:R-:W-:-:S03]  /*15c0*/  ULOP3.LUT UR9, UR4, 0x10000, URZ, 0xfc, !UPT ;  /* 0x0001000004097892 */ /* 0x000fc6000f8efc3f */
[----:B------:R-:W-:Y:S01]  /*15d0*/  UMOV UR4, UR10 ;  /* 0x0000000a00047c82 */ /* 0x000fe20008000000 */
[----:B------:R-:W-:-:S09]  /*15e0*/  UIMAD UR6, UR39, 0xc0, UR9 ;  /* 0x000000c0270678a4 */ /* 0x000fd2000f8e0209 */
[----:B------:R-:W-:Y:S01]  /*15f0*/  HGMMA.64x96x16.F32 R168, gdesc[UR4], RZ, !UPT, gsb0 ;  /* 0x0160000004a879f0 */ /* 0x000fe2000c0008ff */
[----:B------:R-:W-:Y:S01]  /*1600*/  UIADD3 UR4, UR10, 0x100, URZ ;  /* 0x000001000a047890 */ /* 0x000fe2000fffe03f */
[----:B------:R-:W-:Y:S01]  /*1610*/  UMOV UR5, 0xc0000010 ;  /* 0xc000001000057882 */ /* 0x000fe20000000000 */
[----:B------:R-:W-:Y:S02]  /*1620*/  WARPGROUP.DEPBAR.LE gsb0, 0x0 ;  /* 0x00008000000079c5 */ /* 0x000fe40000010000 */
[----:B------:R-:W-:-:S06]  /*1630*/  WARPGROUP.ARRIVE ;  /* 0x00000000000079c5 */ /* 0x000fcc0000000000 */
        /* <DEDUP_REMOVED lines=10> */
[----:B------:R-:W-:Y:S03]  /*16e0*/  HGMMA.64x96x16.F32 R24, gdesc[UR4], RZ, !UPT, gsb0 ;  /* 0x01600000041879f0 */ /* 0x000fe6000c0008ff */
[----:B------:R-:W-:Y:S02]  /*16f0*/  WARPGROUP.DEPBAR.LE gsb0, 0x0 ;  /* 0x00008000000079c5 */ /* 0x000fe40000010000 */
[----:B------:R-:W-:Y:S05]  /*1700*/  @!P1 BRA `(.L_x_19) ;  /* 0x0000000000f89947 */ /* 0x000fea0003800000 */
[----:B------:R-:W-:Y:S01]  /*1710*/  UIADD3 UR4, UR39, 0x1, URZ ;  /* 0x0000000127047890 */ /* 0x000fe2000fffe03f */
[----:B------:R-:W-:Y:S01]  /*1720*/  IMAD.MOV.U32 R3, RZ, RZ, R0 ;  /* 0x000000ffff037224 */ /* 0x000fe200078e0000 */
[----:B------:R-:W-:Y:S02]  /*1730*/  UMOV UR11, UR39 ;  /* 0x00000027000b7c82 */ /* 0x000fe40008000000 */
[----:B------:R-:W-:-:S04]  /*1740*/  UISETP.NE.AND UP0, UPT, UR4, 0xb, UPT ;  /* 0x0000000b0400788c */ /* 0x000fc8000bf05270 */
[----:B------:R-:W-:Y:S02]  /*1750*/  USEL UR5, URZ, 0x1, UP0 ;  /* 0x000000013f057887 */ /* 0x000fe40008000000 */
[----:B------:R-:W-:Y:S02]  /*1760*/  USEL UR10, UR4, URZ, UP0 ;  /* 0x0000003f040a7287 */ /* 0x000fe40008000000 */
[----:B------:R-:W-:-:S06]  /*1770*/  ULOP3.LUT UR5, UR38, UR5, URZ, 0x3c, !UPT ;  /* 0x0000000526057292 */ /* 0x000fcc000f8e3c3f */
[----:B------:R-:W-:-:S07]  /*1780*/  IMAD.U32 R6, RZ, RZ, UR5 ;  /* 0x00000005ff067e24 */ /* 0x000fce000f8e00ff */
.L_x_26:
[----:B------:R-:W-:Y:S05]  /*1790*/  @!P0 BRA `(.L_x_20) ;  /* 0x0000000000048947 */ /* 0x000fea0003800000 */
[----:B------:R-:W-:Y:S01]  /*17a0*/  BPT.TRAP 0x1 ;  /* 0x000000040000795c */ /* 0x000fe20000300000 */
.L_x_20:
[----:B------:R-:W-:Y:S01]  /*17b0*/  ULEA UR4, UR10, UR45, 0x3 ;  /* 0x0000002d0a047291 */ /* 0x000fe2000f8e183f */
[----:B01----:R-:W-:-:S08]  /*17c0*/  SHF.L.U32 R4, R6, 0x1f, RZ ;  /* 0x0000001f06047819 */ /* 0x003fd000000006ff */
[----:B------:R0:W1:Y:S01]  /*17d0*/  SYNCS.PHASECHK.TRANS64.TRYWAIT P1, [UR4], R4 ;  /* 0x00000004ff0075a7 */ /* 0x0000620008020144 */
[----:B------:R-:W-:Y:S05]  /*17e0*/  @!P0 BRA `(.L_x_21) ;  /* 0x0000000000048947 */ /* 0x000fea0003800000 */
[----:B------:R-:W-:Y:S01]  /*17f0*/  BPT.TRAP 0x1 ;  /* 0x000000040000795c */ /* 0x000fe20000300000 */
.L_x_21:
[----:B-1----:R-:W-:Y:S05]  /*1800*/  @P1 BRA `(.L_x_22) ;  /* 0x0000000000081947 */ /* 0x002fea0003800000 */
[----:B------:R-:W1:Y:S02]  /*1810*/  SYNCS.PHASECHK.TRANS64.TRYWAIT P1, [UR4], R4 ;  /* 0x00000004ff0075a7 */ /* 0x000e640008020144 */
[----:B-1----:R-:W-:Y:S05]  /*1820*/  @!P1 BRA `(.L_x_23) ;  /* 0x000000f000e89947 */ /* 0x002fea0003800000 */
.L_x_22:
[----:B------:R-:W-:Y:S01]  /*1830*/  ULEA UR12, UR10, UR8, 0xa ;  /* 0x000000080a0c7291 */ /* 0x000fe2000f8e503f */
[----:B------:R-:W-:Y:S01]  /*1840*/  WARPGROUP.ARRIVE ;  /* 0x00000000000079c5 */ /* 0x000fe20000000000 */
[----:B------:R-:W-:Y:S01]  /*1850*/  UIMAD UR6, UR10, 0xc0, UR9 ;  /* 0x000000c00a0678a4 */ /* 0x000fe2000f8e0209 */
[----:B------:R-:W-:Y:S01]  /*1860*/  UMOV UR5, 0xc0000010 ;  /* 0xc000001000057882 */ /* 0x000fe20000000000 */
[----:B------:R-:W-:-:S03]  /*1870*/  UMOV UR7, 0xc0000010 ;  /* 0xc000001000077882 */ /* 0x000fc60000000000 */
[----:B------:R-:W-:-:S04]  /*1880*/  UMOV UR4, UR12 ;  /* 0x0000000c00047c82 */ /* 0x000fc80008000000 */
[----:B------:R-:W-:Y:S01]  /*1890*/  HGMMA.64x96x16.F32 R168, gdesc[UR4], R168, gsb0 ;  /* 0x0160000004a879f0 */ /* 0x000fe200080008a8 */
[----:B------:R-:W-:Y:S01]  /*18a0*/  UIADD3 UR4, UR12, 0x100, URZ ;  /* 0x000001000c047890 */ /* 0x000fe2000fffe03f */
[----:B------:R-:W-:Y:S01]  /*18b0*/  UMOV UR5, 0xc0000010 ;  /* 0xc000001000057882 */ /* 0x000fe20000000000 */
[----:B------:R-:W-:Y:S02]  /*18c0*/  WARPGROUP.DEPBAR.LE gsb0, 0x0 ;  /* 0x00008000000079c5 */ /* 0x000fe40000010000 */
[----:B------:R-:W-:-:S06]  /*18d0*/  WARPGROUP.ARRIVE ;  /* 0x00000000000079c5 */ /* 0x000fcc0000000000 */
        /* <DEDUP_REMOVED lines=10> */
[----:B------:R-:W-:Y:S03]  /*1980*/  HGMMA.64x96x16.F32 R24, gdesc[UR4], R24, gsb0 ;  /* 0x01600000041879f0 */ /* 0x000fe60008000818 */
[----:B------:R-:W-:Y:S02]  /*1990*/  WARPGROUP.DEPBAR.LE gsb0, 0x0 ;  /* 0x00008000000079c5 */ /* 0x000fe40000010000 */
[----:B------:R-:W-:Y:S05]  /*19a0*/  @!P0 BRA `(.L_x_24) ;  /* 0x0000000000048947 */ /* 0x000fea0003800000 */
[----:B------:R-:W-:Y:S01]  /*19b0*/  BPT.TRAP 0x1 ;  /* 0x000000040000795c */ /* 0x000fe20000300000 */
.L_x_24:
[----:B------:R-:W-:Y:S02]  /*19c0*/  UISETP.GT.U32.AND UP0, UPT, UR40, 0x1, UPT ;  /* 0x000000012800788c */ /* 0x000fe4000bf04070 */
[----:B------:R-:W-:-:S04]  /*19d0*/  ULEA UR4, UR11, UR45, 0x3 ;  /* 0x0000002d0b047291 */ /* 0x000fc8000f8e183f */
[----:B------:R-:W-:Y:S01]  /*19e0*/  UIADD3 UR4, UR4, 0x58, URZ ;  /* 0x0000005804047890 */ /* 0x000fe2000fffe03f */
[----:B------:R-:W-:-:S03]  /*19f0*/  PLOP3.LUT P1, PT, PT, PT, UP0, 0x80, 0x0 ;  /* 0x000000000000781c */ /* 0x000fc60003f2f008 */
[----:B------:R-:W-:-:S09]  /*1a00*/  UPRMT UR4, URZ, 0x654, UR4 ;  /* 0x000006543f047896 */ /* 0x000fd20008000004 */
[----:B------:R-:W-:Y:S01]  /*1a10*/  SYNCS.ARRIVE.TRANS64.RED.A1T0 RZ, [UR4], RZ ;  /* 0x000000ffffff79a7 */ /* 0x000fe20008100404 */
[----:B------:R-:W-:Y:S05]  /*1a20*/  @P1 BRA `(.L_x_25) ;  /* 0x0000000000041947 */ /* 0x000fea0003800000 */
[----:B------:R-:W-:Y:S01]  /*1a30*/  BPT.TRAP 0x1 ;  /* 0x000000040000795c */ /* 0x000fe20000300000 */
.L_x_25:
[----:B------:R-:W-:Y:S01]  /*1a40*/  UIADD3 UR10, UR10, 0x1, URZ ;  /* 0x000000010a0a7890 */ /* 0x000fe2000fffe03f */
[C---:B------:R-:W-:Y:S01]  /*1a50*/  ISETP.GT.AND P1, PT, R3.reuse, 0x1, PT ;  /* 0x000000010300780c */ /* 0x040fe20003f24270 */
[----:B------:R-:W-:Y:S01]  /*1a60*/  UIADD3 UR11, UR11, 0x1, URZ ;  /* 0x000000010b0b7890 */ /* 0x000fe2000fffe03f */
[----:B------:R-:W-:Y:S01]  /*1a70*/  VIADD R3, R3, 0xffffffff ;  /* 0xffffffff03037836 */ /* 0x000fe20000000000 */
[----:B------:R-:W-:Y:S02]  /*1a80*/  UISETP.NE.AND UP0, UPT, UR10, 0xb, UPT ;  /* 0x0000000b0a00788c */ /* 0x000fe4000bf05270 */
[----:B------:R-:W-:Y:S02]  /*1a90*/  UISETP.NE.AND UP1, UPT, UR11, 0xb, UPT ;  /* 0x0000000b0b00788c */ /* 0x000fe4000bf25270 */
[----:B------:R-:W-:Y:S02]  /*1aa0*/  USEL UR4, URZ, 0x1, UP0 ;  /* 0x000000013f047887 */ /* 0x000fe40008000000 */
[----:B------:R-:W-:-:S02]  /*1ab0*/  USEL UR10, UR10, URZ, UP0 ;  /* 0x0000003f0a0a7287 */ /* 0x000fc40008000000 */
[----:B------:R-:W-:Y:S02]  /*1ac0*/  USEL UR11, UR11, URZ, UP1 ;  /* 0x0000003f0b0b7287 */ /* 0x000fe40008800000 */
[----:B------:R-:W-:Y:S01]  /*1ad0*/  LOP3.LUT R6, R6, UR4, RZ, 0x3c, !PT ;  /* 0x0000000406067c12 */ /* 0x000fe2000f8e3cff */
[----:B------:R-:W-:Y:S09]  /*1ae0*/  @P1 BRA `(.L_x_26) ;  /* 0xfffffffc00281947 */ /* 0x000ff2000383ffff */
.L_x_19:
[----:B------:R-:W3:Y:S02]  /*1af0*/  LDC R3, c[0x0][0x28c] ;  /* 0x0000a300ff037b82 */ /* 0x000ee40000000800 */
[----:B---3--:R-:W-:-:S13]  /*1b00*/  ISETP.GE.AND P1, PT, R3, 0x1, PT ;  /* 0x000000010300780c */ /* 0x008fda0003f26270 */
[----:B------:R-:W-:Y:S05]  /*1b10*/  @!P1 BRA `(.L_x_27) ;  /* 0x0000000000389947 */ /* 0x000fea0003800000 */
[----:B------:R-:W-:Y:S05]  /*1b20*/  @!P0 BRA `(.L_x_28) ;  /* 0x0000000000048947 */ /* 0x000fea0003800000 */
[----:B------:R-:W-:Y:S01]  /*1b30*/  BPT.TRAP 0x1 ;  /* 0x000000040000795c */ /* 0x000fe20000300000 */
.L_x_28:
[----:B------:R-:W-:Y:S01]  /*1b40*/  VIADD R0, R0, UR39 ;  /* 0x0000002700007c36 */ /* 0x000fe20008000000 */
[----:B------:R-:W-:-:S03]  /*1b50*/  UISETP.GT.U32.AND UP0, UPT, UR40, 0x1, UPT ;  /* 0x000000012800788c */ /* 0x000fc6000bf04070 */
[----:B01----:R-:W-:-:S03]  /*1b60*/  IMAD.WIDE.U32 R4, R0, -0x45d1745d, RZ ;  /* 0xba2e8ba300047825 */ /* 0x003fc600078e00ff */
[----:B------:R-:W-:Y:S02]  /*1b70*/  PLOP3.LUT P0, PT, PT, PT, UP0, 0x80, 0x0 ;  /* 0x000000000000781c */ /* 0x000fe40003f0f008 */
[----:B------:R-:W-:-:S05]  /*1b80*/  SHF.R.U32.HI R5, RZ, 0x3, R5 ;  /* 0x00000003ff057819 */ /* 0x000fca0000011605 */
[----:B------:R-:W-:-:S05]  /*1b90*/  IMAD R0, R5, -0xb, R0 ;  /* 0xfffffff505007824 */ /* 0x000fca00078e0200 */
[----:B------:R-:W-:-:S05]  /*1ba0*/  LEA R0, R0, UR45, 0x3 ;  /* 0x0000002d00007c11 */ /* 0x000fca000f8e18ff */
[----:B------:R-:W-:-:S05]  /*1bb0*/  VIADD R0, R0, 0x58 ;  /* 0x0000005800007836 */ /* 0x000fca0000000000 */
[----:B------:R-:W-:-:S04]  /*1bc0*/  PRMT R0, RZ, 0x654, R0 ;  /* 0x00000654ff007816 */ /* 0x000fc80000000000 */
[----:B------:R3:W-:Y:S01]  /*1bd0*/  SYNCS.ARRIVE.TRANS64.RED.A1T0 RZ, [R0+URZ], RZ ;  /* 0x000000ff00ff79a7 */ /* 0x0007e2000810043f */
[----:B------:R-:W-:Y:S05]  /*1be0*/  @P0 BRA `(.L_x_27) ;  /* 0x0000000000040947 */ /* 0x000fea0003800000 */
[----:B------:R-:W-:Y:S01]  /*1bf0*/  BPT.TRAP 0x1 ;  /* 0x000000040000795c */ /* 0x000fe20000300000 */
.L_x_27:
[----:B---3--:R-:W-:Y:S01]  /*1c00*/  LOP3.LUT R0, R2, 0x3, RZ, 0xc0, !PT ;  /* 0x0000000302007812 */ /* 0x008fe200078ec0ff */
[----:B------:R-:W-:Y:S01]  /*1c10*/  IMAD.MOV.U32 R7, RZ, RZ, -0x2 ;  /* 0xfffffffeff077424 */ /* 0x000fe200078e00ff */
[----:B------:R-:W-:Y:S01]  /*1c20*/  UIMAD UR42, UR42, 0x60, URZ ;  /* 0x000000602a2a78a4 */ /* 0x000fe2000f8e023f */
[----:B------:R-:W-:Y:S01]  /*1c30*/  SHF.R.U32.HI R3, RZ, 0x2, R2 ;  /* 0x00000002ff037819 */ /* 0x000fe20000011602 */
[----:B------:R-:W-:Y:S01]  /*1c40*/  ULDC UR12, c[0x0][0x288] ;  /* 0x0000a200000c7ab9 */ /* 0x000fe20000000800 */
[----:B------:R-:W-:Y:S01]  /*1c50*/  UIMAD.WIDE UR8, UR41, 0x200, URZ ;  /* 0x00000200290878a5 */ /* 0x000fe2000f8e023f */
[----:B------:R-:W-:Y:S01]  /*1c60*/  IMAD R7, R0, R7, UR12 ;  /* 0x0000000c00077e24 */ /* 0x000fe2000f8e0207 */
[----:B------:R-:W-:Y:S01]  /*1c70*/  LOP3.LUT R0, R18, 0x1, RZ, 0xc0, !PT ;  /* 0x0000000112007812 */ /* 0x000fe200078ec0ff */
[----:B------:R-:W-:Y:S01]  /*1c80*/  USHF.L.U32 UR41, UR41, 0x9, URZ ;  /* 0x0000000929297899 */ /* 0x000fe2000800063f */
[----:B01----:R-:W-:Y:S01]  /*1c90*/  LOP3.LUT R4, R2, 0x60, RZ, 0xc0, !PT ;  /* 0x0000006002047812 */ /* 0x003fe200078ec0ff */
[----:B------:R-:W-:-:S02]  /*1ca0*/  UISETP.GE.AND UP0, UPT, UR42, UR12, UPT ;  /* 0x0000000c2a00728c */ /* 0x000fc4000bf06270 */
[----:B------:R-:W-:Y:S01]  /*1cb0*/  IMAD.U32 R219, RZ, RZ, UR42 ;  /* 0x0000002affdb7e24 */ /* 0x000fe2000f8e00ff */
[----:B------:R-:W-:Y:S01]  /*1cc0*/  UIADD3 UR39, UR44, UR39, URZ ;  /* 0x000000272c277290 */ /* 0x000fe2000fffe03f */
[----:B------:R-:W-:Y:S01]  /*1cd0*/  IMAD.SHL.U32 R8, R0, 0x40, RZ ;  /* 0x0000004000087824 */ /* 0x000fe200078e00ff */
[----:B------:R-:W-:Y:S01]  /*1ce0*/  ULDC UR7, c[0x0][0x284] ;  /* 0x0000a10000077ab9 */ /* 0x000fe20000000800 */
[----:B------:R-:W-:Y:S01]  /*1cf0*/  SHF.L.U32 R218, R2, 0x1, RZ ;  /* 0x0000000102da7819 */ /* 0x000fe200000006ff */
[----:B------:R-:W-:Y:S01]  /*1d00*/  UISETP.GE.OR UP0, UPT, UR41, UR7, UP0 ;  /* 0x000000072900728c */ /* 0x000fe20008706670 */
[----:B------:R-:W-:Y:S01]  /*1d10*/  LOP3.LUT R3, R3, 0x7, RZ, 0xc0, !PT ;  /* 0x0000000703037812 */ /* 0x000fe200078ec0ff */
[----:B------:R-:W-:Y:S01]  /*1d20*/  UISETP.GT.U32.AND UP1, UPT, UR39, 0xa, UPT ;  /* 0x0000000a2700788c */ /* 0x000fe2000bf24070 */
[----:B------:R-:W-:Y:S01]  /*1d30*/  SHF.R.U32.HI R6, RZ, 0x1, R4 ;  /* 0x00000001ff067819 */ /* 0x000fe20000011604 */
[----:B------:R-:W-:Y:S01]  /*1d40*/  USHF.R.S32.HI UR13, URZ, 0x1f, UR43 ;  /* 0x0000001f3f0d7899 */ /* 0x000fe2000801142b */
[----:B------:R-:W-:Y:S01]  /*1d50*/  LOP3.LUT R218, R219, 0x6, R218, 0xf8, !PT ;  /* 0x00000006dbda7812 */ /* 0x000fe200078ef8da */
[----:B------:R-:W-:Y:S01]  /*1d60*/  UIMAD.WIDE.U32 UR4, UR39, -0x45d1745d, URZ ;  /* 0xba2e8ba3270478a5 */ /* 0x000fe2000f8e003f */
[--C-:B--2---:R-:W-:Y:S01]  /*1d70*/  LOP3.LUT R23, R8, 0x40, R3.reuse, 0xe2, !PT ;  /* 0x0000004008177812 */ /* 0x104fe200078ee203 */
[----:B------:R-:W-:Y:S01]  /*1d80*/  ULDC.64 UR10, c[0x0][0x5d0] ;  /* 0x00017400000a7ab9 */ /* 0x000fe20000000a00 */
[----:B------:R-:W-:Y:S01]  /*1d90*/  UISETP.LT.U32.AND UP1, UPT, UR44, 0xb, UP1 ;  /* 0x0000000b2c00788c */ /* 0x000fe20008f21070 */
[----:B------:R-:W-:Y:S01]  /*1da0*/  IADD3 R3, RZ, -R6, -R3 ;  /* 0x80000006ff037210 */ /* 0x000fe20007ffe803 */
[----:B------:R-:W-:Y:S01]  /*1db0*/  UISETP.GE.U32.AND UP2, UPT, UR44, 0xb, UPT ;  /* 0x0000000b2c00788c */ /* 0x000fe2000bf46070 */
[----:B------:R-:W-:Y:S01]  /*1dc0*/  PLOP3.LUT P0, PT, PT, PT, UP0, 0x80, 0x0 ;  /* 0x000000000000781c */ /* 0x000fe20003f0f008 */
[----:B------:R-:W-:Y:S01]  /*1dd0*/  UIMAD UR6, UR13, UR10, URZ ;  /* 0x0000000a0d0672a4 */ /* 0x000fe2000f8e023f */
[--C-:B------:R-:W-:Y:S01]  /*1de0*/  SHF.R.S32.HI R219, RZ, 0x1f, R218.reuse ;  /* 0x0000001fffdb7819 */ /* 0x100fe200000114da */
[----:B------:R-:W-:Y:S01]  /*1df0*/  USHF.R.U32.HI UR4, URZ, 0x3, UR5 ;  /* 0x000000033f047899 */ /* 0x000fe20008011605 */
[----:B------:R-:W-:Y:S01]  /*1e00*/  IMAD.U32 R5, RZ, RZ, UR10 ;  /* 0x0000000aff057e24 */ /* 0x000fe2000f8e00ff */
[----:B------:R-:W-:Y:S01]  /*1e10*/  USEL UR5, URZ, 0x1, !UP1 ;  /* 0x000000013f057887 */ /* 0x000fe2000c800000 */
[----:B------:R-:W-:Y:S01]  /*1e20*/  IMAD R3, R0, -0x40, R3 ;  /* 0xffffffc000037824 */ /* 0x000fe200078e0203 */
[----:B------:R-:W-:Y:S01]  /*1e30*/  UIMAD UR6, UR43, UR11, UR6 ;  /* 0x0000000b2b0672a4 */ /* 0x000fe2000f8e0206 */
[----:B------:R-:W-:Y:S01]  /*1e40*/  IMAD.U32 R0, RZ, RZ, UR7 ;  /* 0x00000007ff007e24 */ /* 0x000fe2000f8e00ff */
[----:B------:R-:W-:Y:S01]  /*1e50*/  ULOP3.LUT UR38, UR38, UR5, URZ, 0x3c, !UPT ;  /* 0x0000000526267292 */ /* 0x000fe2000f8e3c3f */
[----:B------:R-:W-:Y:S01]  /*1e60*/  IMAD.WIDE.U32 R4, R5, UR43, R218 ;  /* 0x0000002b05047c25 */ /* 0x000fe2000f8e00da */
[----:B------:R-:W-:Y:S01]  /*1e70*/  UIMAD UR39, UR4, -0xb, UR39 ;  /* 0xfffffff5042778a4 */ /* 0x000fe2000f8e0227 */
[----:B------:R-:W-:Y:S01]  /*1e80*/  LOP3.LUT R23, R23, UR8, R6, 0xfe, !PT ;  /* 0x0000000817177c12 */ /* 0x000fe2000f8efe06 */
[----:B------:R-:W-:Y:S01]  /*1e90*/  @UP2 ULOP3.LUT UR38, UR38, 0x1, UR4, 0x78, !UPT ;  /* 0x0000000126262892 */ /* 0x000fe2000f8e7804 */
[----:B------:R-:W-:Y:S01]  /*1ea0*/  IADD3 R3, R0, -UR41, R3 ;  /* 0x8000002900037c10 */ /* 0x000fe2000fffe003 */
[----:B------:R-:W-:Y:S01]  /*1eb0*/  VIADD R5, R5, UR6 ;  /* 0x0000000605057c36 */ /* 0x000fe20008000000 */
[----:B------:R-:W-:Y:S01]  /*1ec0*/  UMOV UR41, 0xffffffff ;  /* 0xffffffff00297882 */ /* 0x000fe20000000000 */
[----:B------:R-:W-:Y:S01]  /*1ed0*/  VIADD R0, R7, -UR42 ;  /* 0x8000002a07007c36 */ /* 0x000fe20008000000 */
[----:B------:R-:W-:Y:S07]  /*1ee0*/  @P0 BRA `(.L_x_29) ;  /* 0x000000c800840947 */ /* 0x000fee0003800000 */
[----:B-----5:R-:W-:Y:S01]  /*1ef0*/  FSETP.NEU.AND P1, PT, R22, RZ, PT ;  /* 0x000000ff1600720b */ /* 0x020fe20003f2d000 */
[----:B------:R-:W-:Y:S01]  /*1f00*/  ULDC.64 UR6, c[0x0][0x5c8] ;  /* 0x0001720000067ab9 */ /* 0x000fe20000000a00 */
[----:B------:R-:W-:Y:S01]  /*1f10*/  ISETP.GT.AND P0, PT, R3, RZ, PT ;  /* 0x000000ff0300720c */ /* 0x000fe20003f04270 */
[----:B------:R-:W-:Y:S01]  /*1f20*/  UIMAD UR4, UR9, UR6, URZ ;  /* 0x00000006090472a4 */ /* 0x000fe2000f8e023f */
[----:B------:R-:W-:Y:S01]  /*1f30*/  IMAD.U32 R8, RZ, RZ, UR7 ;  /* 0x00000007ff087e24 */ /* 0x000fe2000f8e00ff */
[----:B------:R-:W-:Y:S01]  /*1f40*/  BSSY B0, `(.L_x_29) ;  /* 0x0000c9b000007945 */ /* 0x000fe20003800000 */
[----:B------:R-:W-:Y:S01]  /*1f50*/  IMAD.WIDE.U32 R6, R23, UR6, R4 ;  /* 0x0000000617067c25 */ /* 0x000fe2000f8e0004 */
[----:B------:R-:W-:-:S03]  /*1f60*/  ISETP.GT.AND P2, PT, R0, RZ, P0 ;  /* 0x000000ff0000720c */ /* 0x000fc60000744270 */
[----:B------:R-:W-:-:S05]  /*1f70*/  IMAD R5, R23, R8, UR4 ;  /* 0x0000000417057e24 */ /* 0x000fca000f8e0208 */
[----:B------:R-:W-:Y:S01]  /*1f80*/  IADD3 R4, R7, R5, RZ ;  /* 0x0000000507047210 */ /* 0x000fe20007ffe0ff */
[----:B------:R-:W-:Y:S06]  /*1f90*/  @!P1 BRA `(.L_x_30) ;  /* 0x0000009000189947 */ /* 0x000fec0003800000 */
[----:B------:R-:W0:Y:S01]  /*1fa0*/  LDC.64 R216, c[0x0][0x5b8] ;  /* 0x00016e00ffd87b82 */ /* 0x000e220000000a00 */
[----:B------:R-:W-:-:S07]  /*1fb0*/  ULDC.64 UR4, c[0x0][0x5c0] ;  /* 0x0001700000047ab9 */ /* 0x000fce0000000a00 */
[----:B------:R-:W1:Y:S08]  /*1fc0*/  LDC.64 R20, c[0x0][0x5b0] ;  /* 0x00016c00ff147b82 */ /* 0x000e700000000a00 */
[----:B------:R-:W2:Y:S01]  /*1fd0*/  LDC.64 R14, c[0x0][0x5a8] ;  /* 0x00016a00ff0e7b82 */ /* 0x000ea20000000a00 */
[C---:B0-----:R-:W-:Y:S02]  /*1fe0*/  IMAD R8, R216.reuse, UR13, RZ ;  /* 0x0000000dd8087c24 */ /* 0x041fe4000f8e02ff */
[----:B------:R-:W-:-:S04]  /*1ff0*/  IMAD.WIDE.U32 R12, R216, UR43, R218 ;  /* 0x0000002bd80c7c25 */ /* 0x000fc8000f8e00da */
[----:B------:R-:W-:Y:S02]  /*2000*/  IMAD R217, R217, UR43, R8 ;  /* 0x0000002bd9d97c24 */ /* 0x000fe4000f8e0208 */
[----:B-1----:R-:W-:Y:S02]  /*2010*/  IMAD R8, R20, UR9, RZ ;  /* 0x0000000914087c24 */ /* 0x002fe4000f8e02ff */
[----:B------:R-:W-:Y:S02]  /*2020*/  IMAD.IADD R11, R13, 0x1, R217 ;  /* 0x000000010d0b7824 */ /* 0x000fe400078e02d9 */
[----:B------:R-:W-:Y:S02]  /*2030*/  IMAD.MOV.U32 R10, RZ, RZ, R12 ;  /* 0x000000ffff0a7224 */ /* 0x000fe400078e000c */
[C---:B------:R-:W-:Y:S02]  /*2040*/  IMAD R223, R23.reuse, R21, R8 ;  /* 0x0000001517df7224 */ /* 0x040fe400078e0208 */
[----:B------:R-:W-:-:S04]  /*2050*/  IMAD.WIDE.U32 R8, R23, R20, R10 ;  /* 0x0000001417087225 */ /* 0x000fc800078e000a */
[----:B------:R-:W-:Y:S01]  /*2060*/  IMAD.IADD R5, R9, 0x1, R223 ;  /* 0x0000000109057824 */ /* 0x000fe200078e02df */
[----:B--2---:R-:W-:-:S04]  /*2070*/  LEA R220, P1, R8, R14, 0x1 ;  /* 0x0000000e08dc7211 */ /* 0x004fc800078208ff */
[----:B------:R-:W-:-:S05]  /*2080*/  LEA.HI.X R221, R8, R15, R5, 0x1, P1 ;  /* 0x0000000f08dd7211 */ /* 0x000fca00008f0c05 */
[----:B------:R-:W2:Y:S01]  /*2090*/  @P2 LDG.E.LTC128B.U16 R222, desc[UR36][R220.64] ;  /* 0x00000024dcde2981 */ /* 0x000ea2000c1e1520 */
[C---:B------:R-:W-:Y:S01]  /*20a0*/  LEA R8, P1, R6.reuse, UR4, 0x1 ;  /* 0x0000000406087c11 */ /* 0x040fe2000f8208ff */
[----:B------:R-:W-:Y:S03]  /*20b0*/  BSSY B1, `(.L_x_31) ;  /* 0x0000011000017945 */ /* 0x000fe60003800000 */
[----:B------:R-:W-:Y:S01]  /*20c0*/  LEA.HI.X R9, R6, UR5, R4, 0x1, P1 ;  /* 0x0000000506097c11 */ /* 0x000fe200088f0c04 */
[----:B--2---:R-:W-:-:S05]  /*20d0*/  HADD2.F32 R5, -RZ, R222.H0_H0 ;  /* 0x200000deff057230 */ /* 0x004fca0000004100 */
[----:B------:R-:W-:-:S04]  /*20e0*/  FMUL R5, R5, R22 ;  /* 0x0000001605057220 */ /* 0x000fc80000400000 */
[----:B------:R-:W-:-:S05]  /*20f0*/  FFMA R5, R168, R19, R5 ;  /* 0x00000013a8057223 */ /* 0x000fca0000000005 */
[----:B------:R-:W-:-:S04]  /*2100*/  F2FP.F16.F32.PACK_AB R5, RZ, R5 ;  /* 0x00000005ff05723e */ /* 0x000fc800000000ff */
[----:B------:R-:W-:-:S05]  /*2110*/  PRMT R7, R5, 0x7610, R7 ;  /* 0x0000761005077816 */ /* 0x000fca0000000007 */
[----:B------:R0:W-:Y:S02]  /*2120*/  @P2 STG.E.U16 desc[UR36][R8.64], R7 ;  /* 0x0000000708002986 */ /* 0x0001e4000c101524 */
[----:B0-----:R-:W-:-:S04]  /*2130*/  IMAD.WIDE.U32 R6, R23, R20, R218 ;  /* 0x0000001417067225 */ /* 0x001fc800078e00da */
[----:B------:R-:W-:Y:S02]  /*2140*/  IMAD.IADD R7, R223, 0x1, R7 ;  /* 0x00000001df077824 */ /* 0x000fe400078e0207 */
[----:B------:R-:W-:-:S04]  /*2150*/  IMAD.WIDE.U32 R6, R216, UR43, R6 ;  /* 0x0000002bd8067c25 */ /* 0x000fc8000f8e0006 */
[----:B------:R-:W-:Y:S01]  /*2160*/  IMAD.IADD R5, R217, 0x1, R7 ;  /* 0x00000001d9057824 */ /* 0x000fe200078e0207 */
[----:B------:R-:W-:-:S04]  /*2170*/  LEA R4, P1, R6, R14, 0x1 ;  /* 0x0000000e06047211 */ /* 0x000fc800078208ff */
[----:B------:R-:W-:Y:S02]  /*2180*/  LEA.HI.X R5, R6, R15, R5, 0x1, P1 ;  /* 0x0000000f06057211 */ /* 0x000fe400008f0c05 */
[----:B------:R-:W-:-:S13]  /*2190*/  ISETP.GT.AND P1, PT, R0, 0x1, P0 ;  /* 0x000000010000780c */ /* 0x000fda0000724270 */
[----:B------:R-:W-:Y:S05]  /*21a0*/  @!P1 BRA `(.L_x_32) ;  /* 0x0000000000049947 */ /* 0x000fea0003800000 */
[----:B------:R0:W5:Y:S02]  /*21b0*/  LDG.E.LTC128B.U16 R222, desc[UR36][R4.64+0x2] ;  /* 0x0000022404de7981 */ /* 0x000164000c1e1520 */
.L_x_32:
[----:B------:R-:W-:Y:S05]  /*21c0*/  BSYNC B1 ;  /* 0x0000000000017941 */ /* 0x000fea0003800000 */
.L_x_31:
[----:B-----5:R-:W-:-:S05]  /*21d0*/  HADD2.F32 R7, -RZ, R222.H0_H0 ;  /* 0x200000deff077230 */ /* 0x020fca0000004100 */
[----:B------:R-:W-:-:S04]  /*21e0*/  FMUL R6, R7, R22 ;  /* 0x0000001607067220 */ /* 0x000fc80000400000 */
[----:B------:R-:W-:-:S05]  /*21f0*/  FFMA R6, R169, R19, R6 ;  /* 0x00000013a9067223 */ /* 0x000fca0000000006 */
[----:B------:R-:W-:-:S04]  /*2200*/  F2FP.F16.F32.PACK_AB R6, RZ, R6 ;  /* 0x00000006ff06723e */ /* 0x000fc800000000ff */
[----:B------:R-:W-:Y:S01]  /*2210*/  PRMT R7, R6, 0x7610, R7 ;  /* 0x0000761006077816 */ /* 0x000fe20000000007 */
[----:B------:R-:W-:-:S04]  /*2220*/  IMAD.SHL.U32 R6, R20, 0x8, RZ ;  /* 0x0000000814067824 */ /* 0x000fc800078e00ff */
[----:B------:R1:W-:Y:S02]  /*2230*/  @P1 STG.E.U16 desc[UR36][R8.64+0x2], R7 ;  /* 0x0000020708001986 */ /* 0x0003e4000c101524 */
[----:B-1----:R-:W-:-:S03]  /*2240*/  SHF.L.U64.HI R7, R20, 0x3, R21 ;  /* 0x0000000314077819 */ /* 0x002fc60000010215 */
[----:B------:R-:W-:-:S04]  /*2250*/  IMAD.WIDE.U32 R220, R23, R20, R6 ;  /* 0x0000001417dc7225 */ /* 0x000fc800078e0006 */
[----:B------:R-:W-:Y:S01]  /*2260*/  IMAD.IADD R225, R223, 0x1, R221 ;  /* 0x00000001dfe17824 */ /* 0x000fe200078e02dd */
[-C--:B------:R-:W-:Y:S02]  /*2270*/  IADD3 R168, P1, R218, R220.reuse, RZ ;  /* 0x000000dcdaa87210 */ /* 0x080fe40007f3e0ff */
[----:B------:R-:W-:Y:S02]  /*2280*/  IADD3 R223, P2, R12, R220, RZ ;  /* 0x000000dc0cdf7210 */ /* 0x000fe40007f5e0ff */
[----:B------:R-:W-:-:S03]  /*2290*/  IADD3.X R169, R219, R225, RZ, P1, !PT ;  /* 0x000000e1dba97210 */ /* 0x000fc60000ffe4ff */
[----:B------:R-:W-:Y:S02]  /*22a0*/  IMAD.X R224, R225, 0x1, R11, P2 ;  /* 0x00000001e1e07824 */ /* 0x000fe400010e060b */
[----:B------:R-:W-:-:S04]  /*22b0*/  IMAD.WIDE.U32 R168, R216, UR43, R168 ;  /* 0x0000002bd8a87c25 */ /* 0x000fc8000f8e00a8 */
[----:B------:R-:W-:Y:S01]  /*22c0*/  IMAD.IADD R169, R217, 0x1, R169 ;  /* 0x00000001d9a97824 */ /* 0x000fe200078e02a9 */
[----:B------:R-:W-:-:S04]  /*22d0*/  LEA R220, P1, R168, R14, 0x1 ;  /* 0x0000000ea8dc7211 */ /* 0x000fc800078208ff */
[-C--:B------:R-:W-:Y:S02]  /*22e0*/  LEA.HI.X R221, R168, R15.reuse, R169, 0x1, P1 ;  /* 0x0000000fa8dd7211 */ /* 0x080fe400008f0ca9 */
[----:B------:R-:W-:Y:S02]  /*22f0*/  ISETP.GT.AND P1, PT, R3, 0x8, PT ;  /* 0x000000080300780c */ /* 0x000fe40003f24270 */
[C---:B------:R-:W-:Y:S02]  /*2300*/  LEA R168, P2, R223.reuse, R14, 0x1 ;  /* 0x0000000edfa87211 */ /* 0x040fe400078408ff */
[----:B------:R-:W-:Y:S02]  /*2310*/  ISETP.GT.AND P3, PT, R0, RZ, P1 ;  /* 0x000000ff0000720c */ /* 0x000fe40000f64270 */
[--C-:B------:R-:W-:Y:S02]  /*2320*/  LEA.HI.X R169, R223, R15, R224.reuse, 0x1, P2 ;  /* 0x0000000fdfa97211 */ /* 0x100fe400010f0ce0 */
[----:B------:R-:W-:-:S09]  /*2330*/  PRMT R224, R222, 0x7610, R224 ;  /* 0x00007610dee07816 */ /* 0x000fd200000000e0 */
[----:B------:R-:W2:Y:S01]  /*2340*/  @P3 LDG.E.LTC128B.U16 R224, desc[UR36][R168.64] ;  /* 0x00000024a8e03981 */ /* 0x000ea2000c1e1520 */
[----:B------:R-:W-:Y:S01]  /*2350*/  IMAD.U32 R225, RZ, RZ, UR6 ;  /* 0x00000006ffe17e24 */ /* 0x000fe2000f8e00ff */
[----:B------:R-:W-:Y:S01]  /*2360*/  BSSY B1, `(.L_x_33) ;  /* 0x0000010000017945 */ /* 0x000fe20003800000 */
[----:B------:R-:W-:Y:S02]  /*2370*/  IMAD.U32 R227, RZ, RZ, UR6 ;  /* 0x00000006ffe37e24 */ /* 0x000fe4000f8e00ff */
[----:B------:R-:W-:-:S05]  /*2380*/  IMAD.SHL.U32 R225, R225, 0x10, RZ ;  /* 0x00000010e1e17824 */ /* 0x000fca00078e00ff */
[----:B------:R-:W-:Y:S01]  /*2390*/  IADD3 R222, P2, R225, R8, RZ ;  /* 0x00000008e1de7210 */ /* 0x000fe20007f5e0ff */
[----:B--2---:R-:W-:-:S05]  /*23a0*/  HADD2.F32 R223, -RZ, R224.H0_H0 ;  /* 0x200000e0ffdf7230 */ /* 0x004fca0000004100 */
[----:B------:R-:W-:-:S04]  /*23b0*/  FMUL R223, R223, R22 ;  /* 0x00000016dfdf7220 */ /* 0x000fc80000400000 */
[----:B------:R-:W-:Y:S01]  /*23c0*/  FFMA R223, R170, R19, R223 ;  /* 0x00000013aadf7223 */ /* 0x000fe200000000df */
[----:B------:R-:W-:-:S04]  /*23d0*/  IMAD.U32 R170, RZ, RZ, UR7 ;  /* 0x00000007ffaa7e24 */ /* 0x000fc8000f8e00ff */
[----:B------:R-:W-:Y:S02]  /*23e0*/  F2FP.F16.F32.PACK_AB R223, RZ, R223 ;  /* 0x000000dfffdf723e */ /* 0x000fe400000000ff */
[----:B------:R-:W-:Y:S02]  /*23f0*/  SHF.L.U64.HI R227, R227, 0x4, R170 ;  /* 0x00000004e3e37819 */ /* 0x000fe400000102aa */
[----:B------:R-:W-:-:S03]  /*2400*/  PRMT R168, R223, 0x7610, R168 ;  /* 0x00007610dfa87816 */ /* 0x000fc600000000a8 */
[----:B------:R-:W-:Y:S01]  /*2410*/  IMAD.X R223, R227, 0x1, R9, P2 ;  /* 0x00000001e3df7824 */ /* 0x000fe200010e0609 */
[----:B------:R-:W-:-:S04]  /*2420*/  ISETP.GT.AND P2, PT, R0, 0x1, P1 ;  /* 0x000000010000780c */ /* 0x000fc80000f44270 */
[----:B------:R1:W-:Y:S09]  /*2430*/  @P3 STG.E.U16 desc[UR36][R222.64], R168 ;  /* 0x000000a8de003986 */ /* 0x0003f2000c101524 */
[----:B------:R-:W-:Y:S05]  /*2440*/  @!P2 BRA `(.L_x_34) ;  /* 0x000000000004a947 */ /* 0x000fea0003800000 */
[----:B------:R2:W5:Y:S02]  /*2450*/  LDG.E.LTC128B.U16 R224, desc[UR36][R220.64+0x2] ;  /* 0x00000224dce07981 */ /* 0x000564000c1e1520 */
.L_x_34:
[----:B------:R-:W-:Y:S05]  /*2460*/  BSYNC B1 ;  /* 0x0000000000017941 */ /* 0x000fea0003800000 */
.L_x_33:
[----:B-----5:R-:W-:Y:S01]  /*2470*/  HADD2.F32 R169, -RZ, R224.H0_H0 ;  /* 0x200000e0ffa97230 */ /* 0x020fe20000004100 */
[----:B------:R-:W-:Y:S04]  /*2480*/  BSSY B1, `(.L_x_35) ;  /* 0x000000b000017945 */ /* 0x000fe80003800000 */
[----:B-1----:R-:W-:Y:S01]  /*2490*/  FMUL R168, R169, R22 ;  /* 0x00000016a9a87220 */ /* 0x002fe20000400000 */
[----:B------:R-:W-:-:S03]  /*24a0*/  @P2 IMAD.MOV.U32 R169, RZ, RZ, R223 ;  /* 0x000000ffffa92224 */ /* 0x000fc600078e00df */
[----:B------:R-:W-:-:S05]  /*24b0*/  FFMA R168, R171, R19, R168 ;  /* 0x00000013aba87223 */ /* 0x000fca00000000a8 */
[----:B------:R-:W-:-:S04]  /*24c0*/  F2FP.F16.F32.PACK_AB R168, RZ, R168 ;  /* 0x000000a8ffa8723e */ /* 0x000fc800000000ff */
[----:B------:R-:W-:Y:S02]  /*24d0*/  PRMT R170, R168, 0x7610, R170 ;  /* 0x00007610a8aa7816 */ /* 0x000fe400000000aa */
[----:B------:R-:W-:-:S05]  /*24e0*/  @P2 MOV R168, R222 ;  /* 0x000000de00a82202 */ /* 0x000fca0000000f00 */
[----:B------:R1:W-:Y:S01]  /*24f0*/  @P2 STG.E.U16 desc[UR36][R168.64+0x2], R170 ;  /* 0x000002aaa8002986 */ /* 0x0003e2000c101524 */
[----:B------:R-:W-:-:S13]  /*2500*/  ISETP.GT.AND P2, PT, R0, 0x8, P0 ;  /* 0x000000080000780c */ /* 0x000fda0000744270 */
[----:B-1----:R-:W-:Y:S05]  /*2510*/  @!P2 BRA `(.L_x_36) ;  /* 0x000000000004a947 */ /* 0x002fea0003800000 */
[----:B------:R1:W5:Y:S02]  /*2520*/  LDG.E.LTC128B.U16 R224, desc[UR36][R4.64+0x10] ;  /* 0x0000102404e07981 */ /* 0x000364000c1e1520 */
.L_x_36:
[----:B------:R-:W-:Y:S05]  /*2530*/  BSYNC B1 ;  /* 0x0000000000017941 */ /* 0x000fea0003800000 */
.L_x_35:
[----:B-----5:R-:W-:Y:S01]  /*2540*/  HADD2.F32 R169, -RZ, R224.H0_H0 ;  /* 0x200000e0ffa97230 */ /* 0x020fe20000004100 */
[----:B------:R-:W-:Y:S04]  /*2550*/  BSSY B1, `(.L_x_37) ;  /* 0x0000008000017945 */ /* 0x000fe80003800000 */
[----:B------:R-:W-:-:S04]  /*2560*/  FMUL R169, R169, R22 ;  /* 0x00000016a9a97220 */ /* 0x000fc80000400000 */
[----:B------:R-:W-:-:S05]  /*2570*/  FFMA R169, R172, R19, R169 ;  /* 0x00000013aca97223 */ /* 0x000fca00000000a9 */
[----:B------:R-:W-:-:S05]  /*2580*/  F2FP.F16.F32.PACK_AB R169, RZ, R169 ;  /* 0x000000a9ffa9723e */ /* 0x000fca00000000ff */
[----:B------:R3:W-:Y:S01]  /*2590*/  @P2 STG.E.U16 desc[UR36][R8.64+0x10], R169 ;  /* 0x000010a908002986 */ /* 0x0007e2000c101524 */
[----:B------:R-:W-:-:S13]  /*25a0*/  ISETP.GT.AND P2, PT, R0, 0x9, P0 ;  /* 0x000000090000780c */ /* 0x000fda0000744270 */
[----:B---3--:R-:W-:Y:S05]  /*25b0*/  @!P2 BRA `(.L_x_38) ;  /* 0x000000000004a947 */ /* 0x008fea0003800000 */
[----:B------:R3:W5:Y:S02]  /*25c0*/  LDG.E.LTC128B.U16 R224, desc[UR36][R4.64+0x12] ;  /* 0x0000122404e07981 */ /* 0x000764000c1e1520 */
.L_x_38:
[----:B------:R-:W-:Y:S05]  /*25d0*/  BSYNC B1 ;  /* 0x0000000000017941 */ /* 0x000fea0003800000 */
.L_x_37:
[----:B-----5:R-:W-:Y:S01]  /*25e0*/  HADD2.F32 R169, -RZ, R224.H0_H0 ;  /* 0x200000e0ffa97230 */ /* 0x020fe20000004100 */
[----:B------:R-:W-:Y:S01]  /*25f0*/  ISETP.GT.AND P3, PT, R0, 0x8, P1 ;  /* 0x000000080000780c */ /* 0x000fe20000f64270 */
[----:B------:R-:W-:Y:S03]  /*2600*/  BSSY B1, `(.L_x_39) ;  /* 0x0000007000017945 */ /* 0x000fe60003800000 */
[----:B------:R-:W-:-:S04]  /*2610*/  FMUL R168, R169, R22 ;  /* 0x00000016a9a87220 */ /* 0x000fc80000400000 */
[----:B------:R-:W-:-:S05]  /*2620*/  FFMA R168, R173, R19, R168 ;  /* 0x00000013ada87223 */ /* 0x000fca00000000a8 */
[----:B------:R-:W-:-:S05]  /*2630*/  F2FP.F16.F32.PACK_AB R168, RZ, R168 ;  /* 0x000000a8ffa8723e */ /* 0x000fca00000000ff */
[----:B------:R4:W-:Y:S01]  /*2640*/  @P2 STG.E.U16 desc[UR36][R8.64+0x12], R168 ;  /* 0x000012a808002986 */ /* 0x0009e2000c101524 */
[----:B------:R-:W-:Y:S05]  /*2650*/  @!P3 BRA `(.L_x_40) ;  /* 0x000000000004b947 */ /* 0x000fea0003800000 */
[----:B------:R0:W5:Y:S02]  /*2660*/  LDG.E.LTC128B.U16 R224, desc[UR36][R220.64+0x10] ;  /* 0x00001024dce07981 */ /* 0x000164000c1e1520 */
.L_x_40:
[----:B------:R-:W-:Y:S05]  /*2670*/  BSYNC B1 ;  /* 0x0000000000017941 */ /* 0x000fea0003800000 */
.L_x_39:
[----:B-----5:R-:W-:Y:S01]  /*2680*/  HADD2.F32 R169, -RZ, R224.H0_H0 ;  /* 0x200000e0ffa97230 */ /* 0x020fe20000004100 */
[----:B------:R-:W-:Y:S01]  /*2690*/  ISETP.GT.AND P2, PT, R0, 0x9, P1 ;  /* 0x000000090000780c */ /* 0x000fe20000f44270 */
[----:B----4-:R-:W-:Y:S01]  /*26a0*/  @P3 IMAD.MOV.U32 R168, RZ, RZ, R222 ;  /* 0x000000ffffa83224 */ /* 0x010fe200078e00de */
[----:B------:R-:W-:Y:S02]  /*26b0*/  BSSY B1, `(.L_x_41) ;  /* 0x0000009000017945 */ /* 0x000fe40003800000 */
[----:B------:R-:W-:-:S04]  /*26c0*/  FMUL R169, R169, R22 ;  /* 0x00000016a9a97220 */ /* 0x000fc80000400000 */
[----:B------:R-:W-:-:S05]  /*26d0*/  FFMA R169, R174, R19, R169 ;  /* 0x00000013aea97223 */ /* 0x000fca00000000a9 */
[----:B------:R-:W-:-:S04]  /*26e0*/  F2FP.F16.F32.PACK_AB R169, RZ, R169 ;  /* 0x000000a9ffa9723e */ /* 0x000fc800000000ff */
[----:B------:R-:W-:Y:S01]  /*26f0*/  PRMT R170, R169, 0x7610, R170 ;  /* 0x00007610a9aa7816 */ /* 0x000fe200000000aa */
[----:B------:R-:W-:-:S05]  /*2700*/  @P3 IMAD.MOV.U32 R169, RZ, RZ, R223 ;  /* 0x000000ffffa93224 */ /* 0x000fca00078e00df */
[----:B------:R4:W-:Y:S01]  /*2710*/  @P3 STG.E.U16 desc[UR36][R168.64+0x10], R170 ;  /* 0x000010aaa8003986 */ /* 0x0009e2000c101524 */
[----:B------:R-:W-:Y:S05]  /*2720*/  @!P2 BRA `(.L_x_42) ;  /* 0x000000000004a947 */ /* 0x000fea0003800000 */
[----:B------:R0:W5:Y:S02]  /*2730*/  LDG.E.LTC128B.U16 R224, desc[UR36][R220.64+0x12] ;  /* 0x00001224dce07981 */ /* 0x000164000c1e1520 */
.L_x_42:
[----:B------:R-:W-:Y:S05]  /*2740*/  BSYNC B1 ;  /* 0x0000000000017941 */ /* 0x000fea0003800000 */
.L_x_41:
[----:B----45:R-:W-:Y:S01]  /*2750*/  HADD2.F32 R169, -RZ, R224.H0_H0 ;  /* 0x200000e0ffa97230 */ /* 0x030fe20000004100 */
[----:B------:R-:W-:Y:S01]  /*2760*/  ISETP.GT.AND P3, PT, R0, 0x10, P0 ;  /* 0x000000100000780c */ /* 0x000fe20000764270 */
[----:B------:R-:W-:Y:S03]  /*2770*/  BSSY B1, `(.L_x_43) ;  /* 0x000000a000017945 */ /* 0x000fe60003800000 */
[----:B------:R-:W-:Y:S01]  /*2780*/  FMUL R168, R169, R22 ;  /* 0x00000016a9a87220 */ /* 0x000fe20000400000 */
[----:B------:R-:W-:-:S03]  /*2790*/  @P2 IMAD.MOV.U32 R169, RZ, RZ, R223 ;  /* 0x000000ffffa92224 */ /* 0x000fc600078e00df */
[----:B------:R-:W-:-:S05]  /*27a0*/  FFMA R168, R175, R19, R168 ;  /* 0x00000013afa87223 */ /* 0x000fca00000000a8 */
[----:B------:R-:W-:-:S04]  /*27b0*/  F2FP.F16.F32.PACK_AB R168, RZ, R168 ;  /* 0x000000a8ffa8723e */ /* 0x000fc800000000ff */
[----:B------:R-:W-:Y:S01]  /*27c0*/  PRMT R170, R168, 0x7610, R170 ;  /* 0x00007610a8aa7816 */ /* 0x000fe200000000aa */
[----:B------:R-:W-:-:S05]  /*27d0*/  @P2 IMAD.MOV.U32 R168, RZ, RZ, R222 ;  /* 0x000000ffffa82224 */ /* 0x000fca00078e00de */
[----:B------:R4:W-:Y:S01]  /*27e0*/  @P2 STG.E.U16 desc[UR36][R168.64+0x12], R170 ;  /* 0x000012aaa8002986 */ /* 0x0009e2000c101524 */
[----:B------:R-:W-:Y:S05]  /*27f0*/  @!P3 BRA `(.L_x_44) ;  /* 0x000000000004b947 */ /* 0x000fea0003800000 */
[----:B------:R0:W5:Y:S02]  /*2800*/  LDG.E.LTC128B.U16 R224, desc[UR36][R4.64+0x20] ;  /* 0x0000202404e07981 */ /* 0x000164000c1e1520 */
.L_x_44:
[----:B------:R-:W-:Y:S05]  /*2810*/  BSYNC B1 ;  /* 0x0000000000017941 */ /* 0x000fea0003800000 */
.L_x_43:
[----:B----45:R-:W-:Y:S01]  /*2820*/  HADD2.F32 R169, -RZ, R224.H0_H0 ;  /* 0x200000e0ffa97230 */ /* 0x030fe20000004100 */
        /* <DEDUP_REMOVED lines=8> */
.L_x_46:
[----:B------:R-:W-:Y:S05]  /*28b0*/  BSYNC B1 ;  /* 0x0000000000017941 */ /* 0x000fea0003800000 */
.L_x_45:
        /* <DEDUP_REMOVED lines=9> */
.L_x_48:
[----:B------:R-:W-:Y:S05]  /*2950*/  BSYNC B1 ;  /* 0x0000000000017941 */ /* 0x000fea0003800000 */
.L_x_47:
        /* <DEDUP_REMOVED lines=12> */
.L_x_50:
[----:B------:R-:W-:Y:S05]  /*2a20*/  BSYNC B1 ;  /* 0x0000000000017941 */ /* 0x000fea0003800000 */
.L_x_49:
[----:B----45:R-:W-:Y:S01]  /*2a30*/  HADD2.F32 R169, -RZ, R224.H0_H0 ;  /* 0x200000e0ffa97230 */ /* 0x030fe20000004100 */
[----:B------:R-:W-:Y:S01]  /*2a40*/  ISETP.GT.AND P3, PT, R0, 0x18, P0 ;  /* 0x000000180000780c */ /* 0x000fe20000764270 */
[----:B------:R-:W-:Y:S03]  /*2a50*/  BSSY B1, `(.L_x_51) ;  /* 0x000000a000017945 */ /* 0x000fe60003800000 */
[----:B------:R-:W-:Y:S01]  /*2a60*/  FMUL R168, R169, R22 ;  /* 0x00000016a9a87220 */ /* 0x000fe20000400000 */
[----:B------:R-:W-:-:S03]  /*2a70*/  @P2 IMAD.MOV.U32 R169, RZ, RZ, R223 ;  /* 0x000000ffffa92224 */ /* 0x000fc600078e00df */
[----:B------:R-:W-:-:S05]  /*2a80*/  FFMA R168, R179, R19, R168 ;  /* 0x00000013b3a87223 */ /* 0x000fca00000000a8 */
[----:B------:R-:W-:-:S04]  /*2a90*/  F2FP.F16.F32.PACK_AB R168, RZ, R168 ;  /* 0x000000a8ffa8723e */ /* 0x000fc800000000ff */
[----:B------:R-:W-:Y:S02]  /*2aa0*/  PRMT R170, R168, 0x7610, R170 ;  /* 0x00007610a8aa7816 */ /* 0x000fe400000000aa */
[----:B------:R-:W-:-:S05]  /*2ab0*/  @P2 MOV R168, R222 ;  /* 0x000000de00a82202 */ /* 0x000fca0000000f00 */
[----:B------:R4:W-:Y:S01]  /*2ac0*/  @P2 STG.E.U16 desc[UR36][R168.64+0x22], R170 ;  /* 0x000022aaa8002986 */ /* 0x0009e2000c101524 */
[----:B------:R-:W-:Y:S05]  /*2ad0*/  @!P3 BRA `(.L_x_52) ;  /* 0x000000000004b947 */ /* 0x000fea0003800000 */
[----:B------:R0:W5:Y:S02]  /*2ae0*/  LDG.E.LTC128B.U16 R224, desc[UR36][R4.64+0x30] ;  /* 0x0000302404e07981 */ /* 0x000164000c1e1520 */
.L_x_52:
[----:B------:R-:W-:Y:S05]  /*2af0*/  BSYNC B1 ;  /* 0x0000000000017941 */ /* 0x000fea0003800000 */
.L_x_51:
        /* <DEDUP_REMOVED lines=9> */
.L_x_54:
[----:B------:R-:W-:Y:S05]  /*2b90*/  BSYNC B1 ;  /* 0x0000000000017941 */ /* 0x000fea0003800000 */
.L_x_53:
        /* <DEDUP_REMOVED lines=9> */
.L_x_56:
[----:B------:R-:W-:Y:S05]  /*2c30*/  BSYNC B1 ;  /* 0x0000000000017941 */ /* 0x000fea0003800000 */
.L_x_55:
        /* <DEDUP_REMOVED lines=12> */
.L_x_58:
[----:B------:R-:W-:Y:S05]  /*2d00*/  BSYNC B1 ;  /* 0x0000000000017941 */ /* 0x000fea0003800000 */
.L_x_57:
        /* <DEDUP_REMOVED lines=12> */
.L_x_60:
[----:B------:R-:W-:Y:S05]  /*2dd0*/  BSYNC B1 ;  /* 0x0000000000017941 */ /* 0x000fea0003800000 */
.L_x_59:
        /* <DEDUP_REMOVED lines=9> */
.L_x_62:
[----:B------:R-:W-:Y:S05]  /*2e70*/  BSYNC B1 ;  /* 0x0000000000017941 */ /* 0x000fea0003800000 */
.L_x_61:
        /* <DEDUP_REMOVED lines=9> */
.L_x_64:
[----:B------:R-:W-:Y:S05]  /*2f10*/  BSYNC B1 ;  /* 0x0000000000017941 */ /* 0x000fea0003800000 */
.L_x_63:
        /* <DEDUP_REMOVED lines=12> */
.L_x_66:
[----:B------:R-:W-:Y:S05]  /*2fe0*/  BSYNC B1 ;  /* 0x0000000000017941 */ /* 0x000fea0003800000 */
.L_x_65:
        /* <DEDUP_REMOVED lines=12> */
.L_x_68:
[----:B------:R-:W-:Y:S05]  /*30b0*/  BSYNC B1 ;  /* 0x0000000000017941 */ /* 0x000fea0003800000 */
.L_x_67:
        /* <DEDUP_REMOVED lines=9> */
.L_x_70:
[----:B------:R-:W-:Y:S05]  /*3150*/  BSYNC B1 ;  /* 0x0000000000017941 */ /* 0x000fea0003800000 */
.L_x_69:
        /* <DEDUP_REMOVED lines=9> */
.L_x_72:
[----:B------:R-:W-:Y:S05]  /*31f0*/  BSYNC B1 ;  /* 0x0000000000017941 */ /* 0x000fea0003800000 */
.L_x_71:
        /* <DEDUP_REMOVED lines=12> */
.L_x_74:
[----:B------:R-:W-:Y:S05]  /*32c0*/  BSYNC B1 ;  /* 0x0000000000017941 */ /* 0x000fea0003800000 */
.L_x_73:
        /* <DEDUP_REMOVED lines=12> */
.L_x_76:
[----:B------:R-:W-:Y:S05]  /*3390*/  BSYNC B1 ;  /* 0x0000000000017941 */ /* 0x000fea0003800000 */
.L_x_75:
        /* <DEDUP_REMOVED lines=9> */
.L_x_78:
[----:B------:R-:W-:Y:S05]  /*3430*/  BSYNC B1 ;  /* 0x0000000000017941 */ /* 0x000fea0003800000 */
.L_x_77:
        /* <DEDUP_REMOVED lines=9> */
.L_x_80:
[----:B------:R-:W-:Y:S05]  /*34d0*/  BSYNC B1 ;  /* 0x0000000000017941 */ /* 0x000fea0003800000 */
.L_x_79:
        /* <DEDUP_REMOVED lines=12> */
.L_x_82:
[----:B------:R-:W-:Y:S05]  /*35a0*/  BSYNC B1 ;  /* 0x0000000000017941 */ /* 0x000fea0003800000 */
.L_x_81:
        /* <DEDUP_REMOVED lines=12> */
.L_x_84:
[----:B------:R-:W-:Y:S05]  /*3670*/  BSYNC B1 ;  /* 0x0000000000017941 */ /* 0x000fea0003800000 */
.L_x_83:
        /* <DEDUP_REMOVED lines=9> */
.L_x_86:
[----:B------:R-:W-:Y:S05]  /*3710*/  BSYNC B1 ;  /* 0x0000000000017941 */ /* 0x000fea0003800000 */
.L_x_85:
        /* <DEDUP_REMOVED lines=9> */
.L_x_88:
[----:B------:R-:W-:Y:S05]  /*37b0*/  BSYNC B1 ;  /* 0x0000000000017941 */ /* 0x000fea0003800000 */
.L_x_87:
        /* <DEDUP_REMOVED lines=12> */
.L_x_90:
[----:B------:R-:W-:Y:S05]  /*3880*/  BSYNC B1 ;  /* 0x0000000000017941 */ /* 0x000fea0003800000 */
.L_x_89:
        /* <DEDUP_REMOVED lines=12> */
.L_x_92:
[----:B------:R-:W-:Y:S05]  /*3950*/  BSYNC B1 ;  /* 0x0000000000017941 */ /* 0x000fea0003800000 */
.L_x_91:
        /* <DEDUP_REMOVED lines=9> */
.L_x_94:
[----:B------:R-:W-:Y:S05]  /*39f0*/  BSYNC B1 ;  /* 0x0000000000017941 */ /* 0x000fea0003800000 */
.L_x_93:
        /* <DEDUP_REMOVED lines=9> */
.L_x_96:
[----:B------:R-:W-:Y:S05]  /*3a90*/  BSYNC B1 ;  /* 0x0000000000017941 */ /* 0x000fea0003800000 */
.L_x_95:
        /* <DEDUP_REMOVED lines=12> */
.L_x_98:
[----:B------:R-:W-:Y:S05]  /*3b60*/  BSYNC B1 ;  /* 0x0000000000017941 */ /* 0x000fea0003800000 */
.L_x_97:
        /* <DEDUP_REMOVED lines=12> */
.L_x_100:
[----:B------:R-:W-:Y:S05]  /*3c30*/  BSYNC B1 ;  /* 0x0000000000017941 */ /* 0x000fea0003800000 */
.L_x_99:
        /* <DEDUP_REMOVED lines=9> */
.L_x_102:
[----:B------:R-:W-:Y:S05]  /*3cd0*/  BSYNC B1 ;  /* 0x0000000000017941 */ /* 0x000fea0003800000 */
.L_x_101:
        /* <DEDUP_REMOVED lines=9> */
.L_x_104:
[----:B------:R-:W-:Y:S05]  /*3d70*/  BSYNC B1 ;  /* 0x0000000000017941 */ /* 0x000fea0003800000 */
.L_x_103:
        /* <DEDUP_REMOVED lines=12> */
.L_x_106:
[----:B------:R-:W-:Y:S05]  /*3e40*/  BSYNC B1 ;  /* 0x0000000000017941 */ /* 0x000fea0003800000 */
.L_x_105:
        /* <DEDUP_REMOVED lines=12> */
.L_x_108:
[----:B------:R-:W-:Y:S05]  /*3f10*/  BSYNC B1 ;  /* 0x0000000000017941 */ /* 0x000fea0003800000 */
.L_x_107:
        /* <DEDUP_REMOVED lines=9> */
.L_x_110:
[----:B------:R-:W-:Y:S05]  /*3fb0*/  BSYNC B1 ;  /* 0x0000000000017941 */ /* 0x000fea0003800000 */
.L_x_109:
        /* <DEDUP_REMOVED lines=9> */
.L_x_112:
[----:B------:R-:W-:Y:S05]  /*4050*/  BSYNC B1 ;  /* 0x0000000000017941 */ /* 0x000fea0003800000 */
.L_x_111:
        /* <DEDUP_REMOVED lines=12> */
.L_x_114:
[----:B------:R-:W-:Y:S05]  /*4120*/  BSYNC B1 ;  /* 0x0000000000017941 */ /* 0x000fea0003800000 */
.L_x_113:
        /* <DEDUP_REMOVED lines=12> */
.L_x_116:
[----:B------:R-:W-:Y:S05]  /*41f0*/  BSYNC B1 ;  /* 0x0000000000017941 */ /* 0x000fea0003800000 */
.L_x_115:
        /* <DEDUP_REMOVED lines=9> */
.L_x_118:
[----:B------:R-:W-:Y:S05]  /*4290*/  BSYNC B1 ;  /* 0x0000000000017941 */ /* 0x000fea0003800000 */
.L_x_117:
[----:B01-3-5:R-:W-:Y:S01]  /*42a0*/  HADD2.F32 R5, -RZ, R224.H0_H0 ;  /* 0x200000e0ff057230 */ /* 0x02bfe20000004100 */
        /* <DEDUP_REMOVED lines=11> */
.L_x_120:
[----:B------:R-:W-:Y:S05]  /*4360*/  BSYNC B1 ;  /* 0x0000000000017941 */ /* 0x000fea0003800000 */
.L_x_119:
[----:B0----5:R-:W-:Y:S01]  /*4370*/  HADD2.F32 R5, -RZ, R224.H0_H0 ;  /* 0x200000e0ff057230 */ /* 0x021fe20000004100 */
[----:B------:R-:W-:Y:S01]  /*4380*/  ISETP.GT.AND P1, PT, R0, 0x59, P1 ;  /* 0x000000590000780c */ /* 0x000fe20000f24270 */
[----:B------:R-:W-:Y:S01]  /*4390*/  @P2 IMAD.MOV.U32 R4, RZ, RZ, R222 ;  /* 0x000000ffff042224 */ /* 0x000fe200078e00de */
[----:B------:R-:W-:Y:S01]  /*43a0*/  IADD3 R175, P0, R23, 0x80, RZ ;  /* 0x0000008017af7810 */ /* 0x000fe20007f1e0ff */
[----:B------:R-:W-:Y:S01]  /*43b0*/  BSSY B1, `(.L_x_121) ;  /* 0x000000a000017945 */ /* 0x000fe20003800000 */
[----:B------:R-:W-:-:S03]  /*43c0*/  FMUL R5, R5, R22 ;  /* 0x0000001605057220 */ /* 0x000fc60000400000 */
[----:B----4-:R-:W-:Y:S02]  /*43d0*/  IMAD.X R169, RZ, RZ, UR9, P0 ;  /* 0x00000009ffa97e24 */ /* 0x010fe400080e06ff */
[----:B------:R-:W-:-:S05]  /*43e0*/  FFMA R5, R214, R19, R5 ;  /* 0x00000013d6057223 */ /* 0x000fca0000000005 */
[----:B------:R-:W-:-:S04]  /*43f0*/  F2FP.F16.F32.PACK_AB R5, RZ, R5 ;  /* 0x00000005ff05723e */ /* 0x000fc800000000ff */
[----:B------:R-:W-:Y:S01]  /*4400*/  PRMT R168, R5, 0x7610, R168 ;  /* 0x0000761005a87816 */ /* 0x000fe200000000a8 */
[----:B------:R-:W-:-:S05]  /*4410*/  @P2 IMAD.MOV.U32 R5, RZ, RZ, R223 ;  /* 0x000000ffff052224 */ /* 0x000fca00078e00df */
[----:B------:R0:W-:Y:S01]  /*4420*/  @P2 STG.E.U16 desc[UR36][R4.64+0xb0], R168 ;  /* 0x0000b0a804002986 */ /* 0x0001e2000c101524 */
[----:B------:R-:W-:Y:S05]  /*4430*/  @!P1 BRA `(.L_x_122) ;  /* 0x0000000000049947 */ /* 0x000fea0003800000 */
[----:B------:R3:W5:Y:S02]  /*4440*/  LDG.E.LTC128B.U16 R224, desc[UR36][R220.64+0xb2] ;  /* 0x0000b224dce07981 */ /* 0x000764000c1e1520 */
.L_x_122:
[----:B------:R-:W-:Y:S05]  /*4450*/  BSYNC B1 ;  /* 0x0000000000017941 */ /* 0x000fea0003800000 */
.L_x_121:
[----:B0----5:R-:W-:Y:S01]  /*4460*/  HADD2.F32 R5, -RZ, R224.H0_H0 ;  /* 0x200000e0ff057230 */ /* 0x021fe20000004100 */
[----:B------:R-:W-:Y:S01]  /*4470*/  ISETP.GT.AND P0, PT, R3, 0x80, PT ;  /* 0x000000800300780c */ /* 0x000fe20003f04270 */
[----:B------:R-:W-:-:S03]  /*4480*/  IMAD R4, R169, R20, RZ ;  /* 0x00000014a9047224 */ /* 0x000fc600078e02ff */
[----:B------:R-:W-:Y:S01]  /*4490*/  FMUL R168, R5, R22 ;  /* 0x0000001605a87220 */ /* 0x000fe20000400000 */
[C---:B------:R-:W-:Y:S01]  /*44a0*/  IMAD R177, R175.reuse, R21, R4 ;  /* 0x00000015afb17224 */ /* 0x040fe200078e0204 */
[----:B------:R-:W-:Y:S01]  /*44b0*/  ISETP.GT.AND P4, PT, R0, RZ, P0 ;  /* 0x000000ff0000720c */ /* 0x000fe20000784270 */
[----:B------:R-:W-:-:S04]  /*44c0*/  IMAD.WIDE.U32 R4, R175, R20, R10 ;  /* 0x00000014af047225 */ /* 0x000fc800078e000a */
[----:B------:R-:W-:Y:S01]  /*44d0*/  FFMA R215, R215, R19, R168 ;  /* 0x00000013d7d77223 */ /* 0x000fe200000000a8 */
[----:B------:R-:W-:Y:S01]  /*44e0*/  IMAD.IADD R5, R5, 0x1, R177 ;  /* 0x0000000105057824 */ /* 0x000fe200078e02b1 */
[----:B------:R-:W-:-:S03]  /*44f0*/  LEA R168, P2, R4, R14, 0x1 ;  /* 0x0000000e04a87211 */ /* 0x000fc600078408ff */
[----:B------:R-:W-:Y:S02]  /*4500*/  F2FP.F16.F32.PACK_AB R215, RZ, R215 ;  /* 0x000000d7ffd7723e */ /* 0x000fe400000000ff */
[----:B------:R-:W-:-:S03]  /*4510*/  LEA.HI.X R169, R4, R15, R5, 0x1, P2 ;  /* 0x0000000f04a97211 */ /* 0x000fc600010f0c05 */
[----:B------:R0:W-:Y:S04]  /*4520*/  @P1 STG.E.U16 desc[UR36][R222.64+0xb2], R215 ;  /* 0x0000b2d7de001986 */ /* 0x0001e8000c101524 */
[----:B------:R-:W4:Y:S01]  /*4530*/  @P4 LDG.E.LTC128B.U16 R224, desc[UR36][R168.64] ;  /* 0x00000024a8e04981 */ /* 0x000f22000c1e1520 */
[----:B------:R-:W-:Y:S01]  /*4540*/  IMAD.U32 R179, RZ, RZ, UR6 ;  /* 0x00000006ffb37e24 */ /* 0x000fe2000f8e00ff */
[----:B------:R-:W-:Y:S01]  /*4550*/  USHF.L.U64.HI UR4, UR6, 0x8, UR7 ;  /* 0x0000000806047899 */ /* 0x000fe20008010207 */
[----:B------:R-:W-:Y:S01]  /*4560*/  IMAD.WIDE.U32 R4, R175, R20, R218 ;  /* 0x00000014af047225 */ /* 0x000fe200078e00da */
[----:B------:R-:W-:Y:S01]  /*4570*/  ISETP.GT.AND P2, PT, R0, 0x1, P0 ;  /* 0x000000010000780c */ /* 0x000fe20000744270 */
[----:B------:R-:W-:Y:S01]  /*4580*/  BSSY B1, `(.L_x_123) ;  /* 0x000000f000017945 */ /* 0x000fe20003800000 */
[----:B------:R-:W-:-:S02]  /*4590*/  LEA R170, P1, R179, R8, 0x8 ;  /* 0x00000008b3aa7211 */ /* 0x000fc400078240ff */
[----:B------:R-:W-:-:S03]  /*45a0*/  IADD3 R5, R177, R5, RZ ;  /* 0x00000005b1057210 */ /* 0x000fc60007ffe0ff */
[----:B------:R-:W-:-:S04]  /*45b0*/  IMAD.WIDE.U32 R172, R216, UR43, R4 ;  /* 0x0000002bd8ac7c25 */ /* 0x000fc8000f8e0004 */
[----:B------:R-:W-:Y:S01]  /*45c0*/  IMAD.IADD R5, R217, 0x1, R173 ;  /* 0x00000001d9057824 */ /* 0x000fe200078e02ad */
[----:B------:R-:W-:-:S04]  /*45d0*/  LEA R4, P3, R172, R14, 0x1 ;  /* 0x0000000eac047211 */ /* 0x000fc800078608ff */
[----:B------:R-:W-:Y:S01]  /*45e0*/  LEA.HI.X R5, R172, R15, R5, 0x1, P3 ;  /* 0x0000000fac057211 */ /* 0x000fe200018f0c05 */
[----:B----4-:R-:W-:-:S05]  /*45f0*/  HADD2.F32 R171, -RZ, R224.H0_H0 ;  /* 0x200000e0ffab7230 */ /* 0x010fca0000004100 */
[----:B------:R-:W-:-:S04]  /*4600*/  FMUL R171, R171, R22 ;  /* 0x00000016abab7220 */ /* 0x000fc80000400000 */
[----:B------:R-:W-:-:S05]  /*4610*/  FFMA R171, R120, R19, R171 ;  /* 0x0000001378ab7223 */ /* 0x000fca00000000ab */
[----:B------:R-:W-:Y:S02]  /*4620*/  F2FP.F16.F32.PACK_AB R120, RZ, R171 ;  /* 0x000000abff78723e */ /* 0x000fe400000000ff */
[----:B------:R-:W-:-:S05]  /*4630*/  IADD3.X R171, R9, UR4, RZ, P1, !PT ;  /* 0x0000000409ab7c10 */ /* 0x000fca0008ffe4ff */
[----:B------:R0:W-:Y:S01]  /*4640*/  @P4 STG.E.U16 desc[UR36][R170.64], R120 ;  /* 0x00000078aa004986 */ /* 0x0001e2000c101524 */
[----:B------:R-:W-:Y:S05]  /*4650*/  @!P2 BRA `(.L_x_124) ;  /* 0x000000000004a947 */ /* 0x000fea0003800000 */
[----:B------:R4:W5:Y:S02]  /*4660*/  LDG.E.LTC128B.U16 R224, desc[UR36][R4.64+0x2] ;  /* 0x0000022404e07981 */ /* 0x000964000c1e1520 */
.L_x_124:
[----:B------:R-:W-:Y:S05]  /*4670*/  BSYNC B1 ;  /* 0x0000000000017941 */ /* 0x000fea0003800000 */
.L_x_123:
[----:B-----5:R-:W-:Y:S01]  /*4680*/  HADD2.F32 R169, -RZ, R224.H0_H0 ;  /* 0x200000e0ffa97230 */ /* 0x020fe20000004100 */
[----:B------:R-:W-:Y:S01]  /*4690*/  ISETP.GT.AND P1, PT, R3, 0x88, PT ;  /* 0x000000880300780c */ /* 0x000fe20003f24270 */
[----:B------:R-:W-:Y:S01]  /*46a0*/  IMAD.WIDE.U32 R174, R175, R20, R6 ;  /* 0x00000014afae7225 */ /* 0x000fe200078e0006 */
[----:B------:R-:W-:Y:S03]  /*46b0*/  BSSY B1, `(.L_x_125) ;  /* 0x0000012000017945 */ /* 0x000fe60003800000 */
[----:B0-----:R-:W-:Y:S01]  /*46c0*/  FMUL R120, R169, R22 ;  /* 0x00000016a9787220 */ /* 0x001fe20000400000 */
[----:B------:R-:W-:Y:S01]  /*46d0*/  IMAD.IADD R177, R177, 0x1, R175 ;  /* 0x00000001b1b17824 */ /* 0x000fe200078e02af */
[----:B------:R-:W-:Y:S02]  /*46e0*/  ISETP.GT.AND P3, PT, R0, RZ, P1 ;  /* 0x000000ff0000720c */ /* 0x000fe40000f64270 */
[----:B------:R-:W-:Y:S01]  /*46f0*/  FFMA R120, R121, R19, R120 ;  /* 0x0000001379787223 */ /* 0x000fe20000000078 */
[----:B------:R-:W-:-:S02]  /*4700*/  IADD3 R121, P4, R12, R174, RZ ;  /* 0x000000ae0c797210 */ /* 0x000fc40007f9e0ff */
[----:B------:R-:W-:Y:S02]  /*4710*/  IADD3 R174, P5, R218, R174, RZ ;  /* 0x000000aedaae7210 */ /* 0x000fe40007fbe0ff */
[----:B------:R-:W-:Y:S01]  /*4720*/  F2FP.F16.F32.PACK_AB R169, RZ, R120 ;  /* 0x00000078ffa9723e */ /* 0x000fe200000000ff */
[----:B------:R-:W-:Y:S01]  /*4730*/  IMAD.X R120, R177, 0x1, R11, P4 ;  /* 0x00000001b1787824 */ /* 0x000fe200020e060b */
[----:B------:R-:W-:Y:S01]  /*4740*/  LEA R168, P4, R121, R14, 0x1 ;  /* 0x0000000e79a87211 */ /* 0x000fe200078808ff */
[----:B------:R-:W-:Y:S01]  /*4750*/  IMAD.X R175, R219, 0x1, R177, P5 ;  /* 0x00000001dbaf7824 */ /* 0x000fe200028e06b1 */
[----:B------:R-:W-:Y:S02]  /*4760*/  PRMT R172, R169, 0x7610, R172 ;  /* 0x00007610a9ac7816 */ /* 0x000fe400000000ac */
[----:B------:R-:W-:Y:S01]  /*4770*/  LEA.HI.X R169, R121, R15, R120, 0x1, P4 ;  /* 0x0000000f79a97211 */ /* 0x000fe200020f0c78 */
[----:B------:R-:W-:Y:S02]  /*4780*/  IMAD.MOV.U32 R120, RZ, RZ, R170 ;  /* 0x000000ffff787224 */ /* 0x000fe400078e00aa */
[----:B------:R-:W-:-:S05]  /*4790*/  IMAD.MOV.U32 R121, RZ, RZ, R171 ;  /* 0x000000ffff797224 */ /* 0x000fca00078e00ab */
[----:B------:R0:W-:Y:S01]  /*47a0*/  @P2 STG.E.U16 desc[UR36][R120.64+0x2], R172 ;  /* 0x000002ac78002986 */ /* 0x0001e2000c101524 */
[----:B------:R-:W-:Y:S05]  /*47b0*/  @!P3 BRA `(.L_x_126) ;  /* 0x000000000004b947 */ /* 0x000fea0003800000 */
[----:B------:R0:W5:Y:S02]  /*47c0*/  LDG.E.LTC128B.U16 R224, desc[UR36][R168.64] ;  /* 0x00000024a8e07981 */ /* 0x000164000c1e1520 */
.L_x_126:
[----:B------:R-:W-:Y:S05]  /*47d0*/  BSYNC B1 ;  /* 0x0000000000017941 */ /* 0x000fea0003800000 */
.L_x_125:
[----:B0----5:R-:W-:Y:S01]  /*47e0*/  HADD2.F32 R169, -RZ, R224.H0_H0 ;  /* 0x200000e0ffa97230 */ /* 0x021fe20000004100 */
[----:B------:R-:W-:Y:S01]  /*47f0*/  IADD3 R172, P2, R170, R225, RZ ;  /* 0x000000e1aaac7210 */ /* 0x000fe20007f5e0ff */
[----:B------:R-:W-:Y:S01]  /*4800*/  IMAD.WIDE.U32 R174, R216, UR43, R174 ;  /* 0x0000002bd8ae7c25 */ /* 0x000fe2000f8e00ae */
[----:B------:R-:W-:Y:S03]  /*4810*/  BSSY B1, `(.L_x_127) ;  /* 0x000000c000017945 */ /* 0x000fe60003800000 */
[----:B------:R-:W-:Y:S01]  /*4820*/  FMUL R169, R169, R22 ;  /* 0x00000016a9a97220 */ /* 0x000fe20000400000 */
[----:B------:R-:W-:Y:S01]  /*4830*/  IMAD.X R173, R171, 0x1, R227, P2 ;  /* 0x00000001abad7824 */ /* 0x000fe200010e06e3 */
[----:B------:R-:W-:Y:S02]  /*4840*/  LEA R168, P4, R174, R14, 0x1 ;  /* 0x0000000eaea87211 */ /* 0x000fe400078808ff */
[----:B------:R-:W-:Y:S01]  /*4850*/  FFMA R169, R122, R19, R169 ;  /* 0x000000137aa97223 */ /* 0x000fe200000000a9 */
[----:B------:R-:W-:-:S04]  /*4860*/  IADD3 R122, R217, R175, RZ ;  /* 0x000000afd97a7210 */ /* 0x000fc80007ffe0ff */
[----:B------:R-:W-:Y:S02]  /*4870*/  F2FP.F16.F32.PACK_AB R175, RZ, R169 ;  /* 0x000000a9ffaf723e */ /* 0x000fe400000000ff */
[----:B------:R-:W-:Y:S02]  /*4880*/  LEA.HI.X R169, R174, R15, R122, 0x1, P4 ;  /* 0x0000000faea97211 */ /* 0x000fe400020f0c7a */
[----:B------:R-:W-:Y:S01]  /*4890*/  ISETP.GT.AND P4, PT, R0, 0x1, P1 ;  /* 0x000000010000780c */ /* 0x000fe20000f84270 */
[----:B------:R0:W-:-:S12]  /*48a0*/  @P3 STG.E.U16 desc[UR36][R172.64], R175 ;  /* 0x000000afac003986 */ /* 0x0001d8000c101524 */
[----:B0-----:R-:W-:Y:S05]  /*48b0*/  @!P4 BRA `(.L_x_128) ;  /* 0x000000000004c947 */ /* 0x001fea0003800000 */
[----:B------:R0:W5:Y:S02]  /*48c0*/  LDG.E.LTC128B.U16 R224, desc[UR36][R168.64+0x2] ;  /* 0x00000224a8e07981 */ /* 0x000164000c1e1520 */
.L_x_128:
[----:B------:R-:W-:Y:S05]  /*48d0*/  BSYNC B1 ;  /* 0x0000000000017941 */ /* 0x000fea0003800000 */
.L_x_127:
[----:B-----5:R-:W-:Y:S01]  /*48e0*/  HADD2.F32 R175, -RZ, R224.H0_H0 ;  /* 0x200000e0ffaf7230 */ /* 0x020fe20000004100 */
[----:B------:R-:W-:Y:S01]  /*48f0*/  ISETP.GT.AND P3, PT, R0, 0x8, P0 ;  /* 0x000000080000780c */ /* 0x000fe20000764270 */
[----:B------:R-:W-:Y:S03]  /*4900*/  BSSY B1, `(.L_x_129) ;  /* 0x0000009000017945 */ /* 0x000fe60003800000 */
[----:B------:R-:W-:-:S04]  /*4910*/  FMUL R122, R175, R22 ;  /* 0x00000016af7a7220 */ /* 0x000fc80000400000 */
[----:B------:R-:W-:Y:S01]  /*4920*/  FFMA R123, R123, R19, R122 ;  /* 0x000000137b7b7223 */ /* 0x000fe2000000007a */
[----:B------:R-:W-:-:S04]  /*4930*/  IADD3 R122, P2, R225, R170, RZ ;  /* 0x000000aae17a7210 */ /* 0x000fc80007f5e0ff */
[----:B------:R-:W-:Y:S01]  /*4940*/  F2FP.F16.F32.PACK_AB R174, RZ, R123 ;  /* 0x0000007bffae723e */ /* 0x000fe200000000ff */
[----:B------:R-:W-:-:S05]  /*4950*/  IMAD.X R123, R227, 0x1, R171, P2 ;  /* 0x00000001e37b7824 */ /* 0x000fca00010e06ab */
[----:B------:R0:W-:Y:S01]  /*4960*/  @P4 STG.E.U16 desc[UR36][R122.64+0x2], R174 ;  /* 0x000002ae7a004986 */ /* 0x0001e2000c101524 */
[----:B------:R-:W-:Y:S05]  /*4970*/  @!P3 BRA `(.L_x_130) ;  /* 0x000000000004b947 */ /* 0x000fea0003800000 */
[----:B------:R0:W5:Y:S02]  /*4980*/  LDG.E.LTC128B.U16 R224, desc[UR36][R4.64+0x10] ;  /* 0x0000102404e07981 */ /* 0x000164000c1e1520 */
.L_x_130:
[----:B------:R-:W-:Y:S05]  /*4990*/  BSYNC B1 ;  /* 0x0000000000017941 */ /* 0x000fea0003800000 */
.L_x_129:
        /* <DEDUP_REMOVED lines=9> */
.L_x_132:
[----:B------:R-:W-:Y:S05]  /*4a30*/  BSYNC B1 ;  /* 0x0000000000017941 */ /* 0x000fea0003800000 */
.L_x_131:
[----:B0----5:R-:W-:Y:S01]  /*4a40*/  HADD2.F32 R175, -RZ, R224.H0_H0 ;  /* 0x200000e0ffaf7230 */ /* 0x021fe20000004100 */
        /* <DEDUP_REMOVED lines=8> */
.L_x_134:
[----:B------:R-:W-:Y:S05]  /*4ad0*/  BSYNC B1 ;  /* 0x0000000000017941 */ /* 0x000fea0003800000 */
.L_x_133:
[----:B-----5:R-:W-:Y:S01]  /*4ae0*/  HADD2.F32 R125, -RZ, R224.H0_H0 ;  /* 0x200000e0ff7d7230 */ /* 0x020fe20000004100 */
[----:B------:R-:W-:Y:S01]  /*4af0*/  ISETP.GT.AND P2, PT, R0, 0x9, P1 ;  /* 0x000000090000780c */ /* 0x000fe20000f44270 */
[----:B0-----:R-:W-:Y:S01]  /*4b00*/  @P3 IMAD.MOV.U32 R124, RZ, RZ, R172 ;  /* 0x000000ffff7c3224 */ /* 0x001fe200078e00ac */
        /* <DEDUP_REMOVED lines=9> */
.L_x_136:
[----:B------:R-:W-:Y:S05]  /*4ba0*/  BSYNC B1 ;  /* 0x0000000000017941 */ /* 0x000fea0003800000 */
.L_x_135:
        /* <DEDUP_REMOVED lines=9> */
.L_x_138:
[----:B------:R-:W-:Y:S05]  /*4c40*/  BSYNC B1 ;  /* 0x0000000000017941 */ /* 0x000fea0003800000 */
.L_x_137:
        /* <DEDUP_REMOVED lines=12> */
.L_x_140:
[----:B------:R-:W-:Y:S05]  /*4d10*/  BSYNC B1 ;  /* 0x0000000000017941 */ /* 0x000fea0003800000 */
.L_x_139:
        /* <DEDUP_REMOVED lines=9> */
.L_x_142:
[----:B------:R-:W-:Y:S05]  /*4db0*/  BSYNC B1 ;  /* 0x0000000000017941 */ /* 0x000fea0003800000 */
.L_x_141:
[----:B-----5:R-:W-:Y:S01]  /*4dc0*/  HADD2.F32 R125, -RZ, R224.H0_H0 ;  /* 0x200000e0ff7d7230 */ /* 0x020fe20000004100 */
[----:B------:R-:W-:Y:S01]  /*4dd0*/  ISETP.GT.AND P2, PT, R0, 0x11, P1 ;  /* 0x000000110000780c */ /* 0x000fe20000f44270 */
[----:B0-----:R-:W-:Y:S01]  /*4de0*/  @P3 IMAD.MOV.U32 R124, RZ, RZ, R172 ;  /* 0x000000ffff7c3224 */ /* 0x001fe200078e00ac */
[----:B------:R-:W-:Y:S02]  /*4df0*/  BSSY B1, `(.L_x_143) ;  /* 0x0000009000017945 */ /* 0x000fe40003800000 */
[----:B------:R-:W-:-:S04]  /*4e00*/  FMUL R125, R125, R22 ;  /* 0x000000167d7d7220 */ /* 0x000fc80000400000 */
[----:B------:R-:W-:-:S05]  /*4e10*/  FFMA R125, R130, R19, R125 ;  /* 0x00000013827d7223 */ /* 0x000fca000000007d */
[----:B------:R-:W-:-:S04]  /*4e20*/  F2FP.F16.F32.PACK_AB R125, RZ, R125 ;  /* 0x0000007dff7d723e */ /* 0x000fc800000000ff */
[----:B------:R-:W-:Y:S02]  /*4e30*/  PRMT R126, R125, 0x7610, R126 ;  /* 0x000076107d7e7816 */ /* 0x000fe4000000007e */
[----:B------:R-:W-:-:S05]  /*4e40*/  @P3 MOV R125, R173 ;  /* 0x000000ad007d3202 */ /* 0x000fca0000000f00 */
[----:B------:R0:W-:Y:S01]  /*4e50*/  @P3 STG.E.U16 desc[UR36][R124.64+0x20], R126 ;  /* 0x0000207e7c003986 */ /* 0x0001e2000c101524 */
[----:B------:R-:W-:Y:S05]  /*4e60*/  @!P2 BRA `(.L_x_144) ;  /* 0x000000000004a947 */ /* 0x000fea0003800000 */
[----:B------:R0:W5:Y:S02]  /*4e70*/  LDG.E.LTC128B.U16 R224, desc[UR36][R168.64+0x22] ;  /* 0x00002224a8e07981 */ /* 0x000164000c1e1520 */
.L_x_144:
[----:B------:R-:W-:Y:S05]  /*4e80*/  BSYNC B1 ;  /* 0x0000000000017941 */ /* 0x000fea0003800000 */
.L_x_143:
        /* <DEDUP_REMOVED lines=9> */
.L_x_146:
[----:B------:R-:W-:Y:S05]  /*4f20*/  BSYNC B1 ;  /* 0x0000000000017941 */ /* 0x000fea0003800000 */
.L_x_145:
        /* <DEDUP_REMOVED lines=12> */
.L_x_148:
[----:B------:R-:W-:Y:S05]  /*4ff0*/  BSYNC B1 ;  /* 0x0000000000017941 */ /* 0x000fea0003800000 */
.L_x_147:
        /* <DEDUP_REMOVED lines=9> */
.L_x_150:
[----:B------:R-:W-:Y:S05]  /*5090*/  BSYNC B1 ;  /* 0x0000000000017941 */ /* 0x000fea0003800000 */
.L_x_149:
        /* <DEDUP_REMOVED lines=12> */
.L_x_152:
[----:B------:R-:W-:Y:S05]  /*5160*/  BSYNC B1 ;  /* 0x0000000000017941 */ /* 0x000fea0003800000 */
.L_x_151:
        /* <DEDUP_REMOVED lines=9> */
.L_x_154:
[----:B------:R-:W-:Y:S05]  /*5200*/  BSYNC B1 ;  /* 0x0000000000017941 */ /* 0x000fea0003800000 */
.L_x_153:
        /* <DEDUP_REMOVED lines=12> */
.L_x_156:
[----:B------:R-:W-:Y:S05]  /*52d0*/  BSYNC B1 ;  /* 0x0000000000017941 */ /* 0x000fea0003800000 */
.L_x_155:
        /* <DEDUP_REMOVED lines=9> */
.L_x_158:
[----:B------:R-:W-:Y:S05]  /*5370*/  BSYNC B1 ;  /* 0x0000000000017941 */ /* 0x000fea0003800000 */
.L_x_157:
        /* <DEDUP_REMOVED lines=12> */
.L_x_160:
[----:B------:R-:W-:Y:S05]  /*5440*/  BSYNC B1 ;  /* 0x0000000000017941 */ /* 0x000fea0003800000 */
.L_x_159:
        /* <DEDUP_REMOVED lines=9> */
.L_x_162:
[----:B------:R-:W-:Y:S05]  /*54e0*/  BSYNC B1 ;  /* 0x0000000000017941 */ /* 0x000fea0003800000 */
.L_x_161:
        /* <DEDUP_REMOVED lines=12> */
.L_x_164:
[----:B------:R-:W-:Y:S05]  /*55b0*/  BSYNC B1 ;  /* 0x0000000000017941 */ /* 0x000fea0003800000 */
.L_x_163:
        /* <DEDUP_REMOVED lines=9> */
.L_x_166:
[----:B------:R-:W-:Y:S05]  /*5650*/  BSYNC B1 ;  /* 0x0000000000017941 */ /* 0x000fea0003800000 */
.L_x_165:
        /* <DEDUP_REMOVED lines=12> */
.L_x_168:
[----:B------:R-:W-:Y:S05]  /*5720*/  BSYNC B1 ;  /* 0x0000000000017941 */ /* 0x000fea0003800000 */
.L_x_167:
        /* <DEDUP_REMOVED lines=9> */
.L_x_170:
[----:B------:R-:W-:Y:S05]  /*57c0*/  BSYNC B1 ;  /* 0x0000000000017941 */ /* 0x000fea0003800000 */
.L_x_169:
        /* <DEDUP_REMOVED lines=12> */
.L_x_172:
[----:B------:R-:W-:Y:S05]  /*5890*/  BSYNC B1 ;  /* 0x0000000000017941 */ /* 0x000fea0003800000 */
.L_x_171:
        /* <DEDUP_REMOVED lines=9> */
.L_x_174:
[----:B------:R-:W-:Y:S05]  /*5930*/  BSYNC B1 ;  /* 0x0000000000017941 */ /* 0x000fea0003800000 */
.L_x_173:
        /* <DEDUP_REMOVED lines=12> */
.L_x_176:
[----:B------:R-:W-:Y:S05]  /*5a00*/  BSYNC B1 ;  /* 0x0000000000017941 */ /* 0x000fea0003800000 */
.L_x_175:
        /* <DEDUP_REMOVED lines=9> */
.L_x_178:
[----:B------:R-:W-:Y:S05]  /*5aa0*/  BSYNC B1 ;  /* 0x0000000000017941 */ /* 0x000fea0003800000 */
.L_x_177:
        /* <DEDUP_REMOVED lines=12> */
.L_x_180:
[----:B------:R-:W-:Y:S05]  /*5b70*/  BSYNC B1 ;  /* 0x0000000000017941 */ /* 0x000fea0003800000 */
.L_x_179:
        /* <DEDUP_REMOVED lines=9> */
.L_x_182:
[----:B------:R-:W-:Y:S05]  /*5c10*/  BSYNC B1 ;  /* 0x0000000000017941 */ /* 0x000fea0003800000 */
.L_x_181:
        /* <DEDUP_REMOVED lines=12> */
.L_x_184:
[----:B------:R-:W-:Y:S05]  /*5ce0*/  BSYNC B1 ;  /* 0x0000000000017941 */ /* 0x000fea0003800000 */
.L_x_183:
        /* <DEDUP_REMOVED lines=9> */
.L_x_186:
[----:B------:R-:W-:Y:S05]  /*5d80*/  BSYNC B1 ;  /* 0x0000000000017941 */ /* 0x000fea0003800000 */
.L_x_185:
        /* <DEDUP_REMOVED lines=12> */
.L_x_188:
[----:B------:R-:W-:Y:S05]  /*5e50*/  BSYNC B1 ;  /* 0x0000000000017941 */ /* 0x000fea0003800000 */
.L_x_187:
        /* <DEDUP_REMOVED lines=9> */
.L_x_190:
[----:B------:R-:W-:Y:S05]  /*5ef0*/  BSYNC B1 ;  /* 0x0000000000017941 */ /* 0x000fea0003800000 */
.L_x_189:
        /* <DEDUP_REMOVED lines=12> */
.L_x_192:
[----:B------:R-:W-:Y:S05]  /*5fc0*/  BSYNC B1 ;  /* 0x0000000000017941 */ /* 0x000fea0003800000 */
.L_x_191:
        /* <DEDUP_REMOVED lines=9> */
.L_x_194:
[----:B------:R-:W-:Y:S05]  /*6060*/  BSYNC B1 ;  /* 0x0000000000017941 */ /* 0x000fea0003800000 */
.L_x_193:
        /* <DEDUP_REMOVED lines=12> */
.L_x_196:
[----:B------:R-:W-:Y:S05]  /*6130*/  BSYNC B1 ;  /* 0x0000000000017941 */ /* 0x000fea0003800000 */
.L_x_195:
        /* <DEDUP_REMOVED lines=9> */
.L_x_198:
[----:B------:R-:W-:Y:S05]  /*61d0*/  BSYNC B1 ;  /* 0x0000000000017941 */ /* 0x000fea0003800000 */
.L_x_197:
        /* <DEDUP_REMOVED lines=12> */
.L_x_200:
[----:B------:R-:W-:Y:S05]  /*62a0*/  BSYNC B1 ;  /* 0x0000000000017941 */ /* 0x000fea0003800000 */
.L_x_199:
        /* <DEDUP_REMOVED lines=9> */
.L_x_202:
[----:B------:R-:W-:Y:S05]  /*6340*/  BSYNC B1 ;  /* 0x0000000000017941 */ /* 0x000fea0003800000 */
.L_x_201:
        /* <DEDUP_REMOVED lines=12> */
.L_x_204:
[----:B------:R-:W-:Y:S05]  /*6410*/  BSYNC B1 ;  /* 0x0000000000017941 */ /* 0x000fea0003800000 */
.L_x_203:
        /* <DEDUP_REMOVED lines=9> */
.L_x_206:
[----:B------:R-:W-:Y:S05]  /*64b0*/  BSYNC B1 ;  /* 0x0000000000017941 */ /* 0x000fea0003800000 */
.L_x_205:
        /* <DEDUP_REMOVED lines=12> */
.L_x_208:
[----:B------:R-:W-:Y:S05]  /*6580*/  BSYNC B1 ;  /* 0x0000000000017941 */ /* 0x000fea0003800000 */
.L_x_207:
        /* <DEDUP_REMOVED lines=9> */
.L_x_210:
[----:B------:R-:W-:Y:S05]  /*6620*/  BSYNC B1 ;  /* 0x0000000000017941 */ /* 0x000fea0003800000 */
.L_x_209:
        /* <DEDUP_REMOVED lines=9> */
.L_x_212:
[----:B------:R-:W-:Y:S05]  /*66c0*/  BSYNC B1 ;  /* 0x0000000000017941 */ /* 0x000fea0003800000 */
.L_x_211:
[----:B0---45:R-:W-:Y:S01]  /*66d0*/  HADD2.F32 R5, -RZ, R224.H0_H0 ;  /* 0x200000e0ff057230 */ /* 0x031fe20000004100 */
        /* <DEDUP_REMOVED lines=8> */
.L_x_214:
[----:B------:R-:W-:Y:S05]  /*6760*/  BSYNC B1 ;  /* 0x0000000000017941 */ /* 0x000fea0003800000 */
.L_x_213:
[----:B-----5:R-:W-:Y:S01]  /*6770*/  HADD2.F32 R5, -RZ, R224.H0_H0 ;  /* 0x200000e0ff057230 */ /* 0x020fe20000004100 */
[----:B------:R-:W-:Y:S01]  /*6780*/  ISETP.GT.AND P1, PT, R0, 0x59, P1 ;  /* 0x000000590000780c */ /* 0x000fe20000f24270 */
[----:B------:R-:W-:Y:S01]  /*6790*/  BSSY B1, `(.L_x_215) ;  /* 0x0000009000017945 */ /* 0x000fe20003800000 */
[----:B------:R-:W-:Y:S02]  /*67a0*/  IADD3 R131, P0, R23, 0x100, RZ ;  /* 0x0000010017837810 */ /* 0x000fe40007f1e0ff */
[----:B------:R-:W-:-:S03]  /*67b0*/  FMUL R5, R5, R22 ;  /* 0x0000001605057220 */ /* 0x000fc60000400000 */
[----:B0-----:R-:W-:Y:S02]  /*67c0*/  IMAD.X R121, RZ, RZ, UR9, P0 ;  /* 0x00000009ff797e24 */ /* 0x001fe400080e06ff */
[----:B------:R-:W-:-:S05]  /*67d0*/  FFMA R5, R166, R19, R5 ;  /* 0x00000013a6057223 */ /* 0x000fca0000000005 */
[----:B------:R-:W-:-:S05]  /*67e0*/  F2FP.F16.F32.PACK_AB R5, RZ, R5 ;  /* 0x00000005ff05723e */ /* 0x000fca00000000ff */
[----:B------:R0:W-:Y:S01]  /*67f0*/  @P2 STG.E.U16 desc[UR36][R172.64+0xb0], R5 ;  /* 0x0000b005ac002986 */ /* 0x0001e2000c101524 */
[----:B------:R-:W-:Y:S05]  /*6800*/  @!P1 BRA `(.L_x_216) ;  /* 0x0000000000049947 */ /* 0x000fea0003800000 */
[----:B------:R0:W5:Y:S02]  /*6810*/  LDG.E.LTC128B.U16 R224, desc[UR36][R168.64+0xb2] ;  /* 0x0000b224a8e07981 */ /* 0x000164000c1e1520 */
.L_x_216:
[----:B------:R-:W-:Y:S05]  /*6820*/  BSYNC B1 ;  /* 0x0000000000017941 */ /* 0x000fea0003800000 */
.L_x_215:
        /* <DEDUP_REMOVED lines=13> */
[----:B------:R-:W2:Y:S01]  /*6900*/  @P4 LDG.E.LTC128B.U16 R224, desc[UR36][R120.64] ;  /* 0x0000002478e04981 */ /* 0x000ea2000c1e1520 */
[----:B------:R-:W-:Y:S01]  /*6910*/  IMAD.U32 R133, RZ, RZ, UR6 ;  /* 0x00000006ff857e24 */ /* 0x000fe2000f8e00ff */
[----:B------:R-:W-:Y:S01]  /*6920*/  USHF.L.U64.HI UR4, UR6, 0x9, UR7 ;  /* 0x0000000906047899 */ /* 0x000fe20008010207 */
[----:B------:R-:W-:Y:S01]  /*6930*/  IMAD.WIDE.U32 R4, R131, R20, R218 ;  /* 0x0000001483047225 */ /* 0x000fe200078e00da */
[----:B------:R-:W-:Y:S01]  /*6940*/  ISETP.GT.AND P2, PT, R0, 0x1, P0 ;  /* 0x000000010000780c */ /* 0x000fe20000744270 */
[----:B------:R-:W-:Y:S02]  /*6950*/  BSSY B1, `(.L_x_217) ;  /* 0x000000f000017945 */ /* 0x000fe40003800000 */
[----:B------:R-:W-:Y:S01]  /*6960*/  IMAD.IADD R5, R129, 0x1, R5 ;  /* 0x0000000181057824 */ /* 0x000fe200078e0205 */
[----:B0-----:R-:W-:Y:S01]  /*6970*/  LEA R122, P1, R133, R8, 0x9 ;  /* 0x00000008857a7211 */ /* 0x001fe200078248ff */
[----:B------:R-:W-:-:S03]  /*6980*/  IMAD.WIDE.U32 R124, R216, UR43, R4 ;  /* 0x0000002bd87c7c25 */ /* 0x000fc6000f8e0004 */
[----:B------:R-:W-:Y:S01]  /*6990*/  IADD3.X R123, R9, UR4, RZ, P1, !PT ;  /* 0x00000004097b7c10 */ /* 0x000fe20008ffe4ff */
[----:B------:R-:W-:Y:S01]  /*69a0*/  IMAD.IADD R5, R217, 0x1, R125 ;  /* 0x00000001d9057824 */ /* 0x000fe200078e027d */
[----:B------:R-:W-:-:S04]  /*69b0*/  LEA R4, P3, R124, R14, 0x1 ;  /* 0x0000000e7c047211 */ /* 0x000fc800078608ff */
[----:B------:R-:W-:Y:S01]  /*69c0*/  LEA.HI.X R5, R124, R15, R5, 0x1, P3 ;  /* 0x0000000f7c057211 */ /* 0x000fe200018f0c05 */
[----:B--2---:R-:W-:-:S05]  /*69d0*/  HADD2.F32 R127, -RZ, R224.H0_H0 ;  /* 0x200000e0ff7f7230 */ /* 0x004fca0000004100 */
[----:B------:R-:W-:-:S04]  /*69e0*/  FMUL R127, R127, R22 ;  /* 0x000000167f7f7220 */ /* 0x000fc80000400000 */
[----:B------:R-:W-:-:S05]  /*69f0*/  FFMA R127, R72, R19, R127 ;  /* 0x00000013487f7223 */ /* 0x000fca000000007f */
[----:B------:R-:W-:-:S05]  /*6a00*/  F2FP.F16.F32.PACK_AB R127, RZ, R127 ;  /* 0x0000007fff7f723e */ /* 0x000fca00000000ff */
[----:B------:R0:W-:Y:S01]  /*6a10*/  @P4 STG.E.U16 desc[UR36][R122.64], R127 ;  /* 0x0000007f7a004986 */ /* 0x0001e2000c101524 */
[----:B------:R-:W-:Y:S05]  /*6a20*/  @!P2 BRA `(.L_x_218) ;  /* 0x000000000004a947 */ /* 0x000fea0003800000 */
[----:B------:R2:W5:Y:S02]  /*6a30*/  LDG.E.LTC128B.U16 R224, desc[UR36][R4.64+0x2] ;  /* 0x0000022404e07981 */ /* 0x000564000c1e1520 */
.L_x_218:
[----:B------:R-:W-:Y:S05]  /*6a40*/  BSYNC B1 ;  /* 0x0000000000017941 */ /* 0x000fea0003800000 */
.L_x_217:
[----:B-----5:R-:W-:Y:S01]  /*6a50*/  HADD2.F32 R121, -RZ, R224.H0_H0 ;  /* 0x200000e0ff797230 */ /* 0x020fe20000004100 */
[----:B------:R-:W-:Y:S01]  /*6a60*/  ISETP.GT.AND P1, PT, R3, 0x108, PT ;  /* 0x000001080300780c */ /* 0x000fe20003f24270 */
[----:B0-----:R-:W-:Y:S01]  /*6a70*/  IMAD.WIDE.U32 R126, R131, R20, R6 ;  /* 0x00000014837e7225 */ /* 0x001fe200078e0006 */
[----:B------:R-:W-:Y:S03]  /*6a80*/  BSSY B1, `(.L_x_219) ;  /* 0x0000012000017945 */ /* 0x000fe60003800000 */
[----:B------:R-:W-:Y:S01]  /*6a90*/  FMUL R72, R121, R22 ;  /* 0x0000001679487220 */ /* 0x000fe20000400000 */
        /* <DEDUP_REMOVED lines=11> */
[----:B------:R-:W-:Y:S01]  /*6b50*/  IMAD.MOV.U32 R73, RZ, RZ, R123 ;  /* 0x000000ffff497224 */ /* 0x000fe200078e007b */
[----:B------:R-:W-:-:S05]  /*6b60*/  MOV R72, R122 ;  /* 0x0000007a00487202 */ /* 0x000fca0000000f00 */
[----:B------:R0:W-:Y:S01]  /*6b70*/  @P2 STG.E.U16 desc[UR36][R72.64+0x2], R124 ;  /* 0x0000027c48002986 */ /* 0x0001e2000c101524 */
[----:B------:R-:W-:Y:S05]  /*6b80*/  @!P3 BRA `(.L_x_220) ;  /* 0x000000000004b947 */ /* 0x000fea0003800000 */
[----:B------:R0:W5:Y:S02]  /*6b90*/  LDG.E.LTC128B.U16 R224, desc[UR36][R120.64] ;  /* 0x0000002478e07981 */ /* 0x000164000c1e1520 */
.L_x_220:
[----:B------:R-:W-:Y:S05]  /*6ba0*/  BSYNC B1 ;  /* 0x0000000000017941 */ /* 0x000fea0003800000 */
.L_x_219:
        /* <DEDUP_REMOVED lines=8> */
[----:B------:R-:W-:-:S04]  /*6c30*/  IMAD.IADD R74, R217, 0x1, R127 ;  /* 0x00000001d94a7824 */ /* 0x000fc800078e027f */
[----:B------:R-:W-:Y:S02]  /*6c40*/  F2FP.F16.F32.PACK_AB R127, RZ, R121 ;  /* 0x00000079ff7f723e */ /* 0x000fe400000000ff */
[----:B------:R-:W-:Y:S02]  /*6c50*/  LEA.HI.X R121, R126, R15, R74, 0x1, P4 ;  /* 0x0000000f7e797211 */ /* 0x000fe400020f0c4a */
[----:B------:R-:W-:Y:S01]  /*6c60*/  ISETP.GT.AND P4, PT, R0, 0x1, P1 ;  /* 0x000000010000780c */ /* 0x000fe20000f84270 */
[----:B------:R0:W-:-:S12]  /*6c70*/  @P3 STG.E.U16 desc[UR36][R124.64], R127 ;  /* 0x0000007f7c003986 */ /* 0x0001d8000c101524 */
[----:B0-----:R-:W-:Y:S05]  /*6c80*/  @!P4 BRA `(.L_x_222) ;  /* 0x000000000004c947 */ /* 0x001fea0003800000 */
[----:B------:R0:W5:Y:S02]  /*6c90*/  LDG.E.LTC128B.U16 R224, desc[UR36][R120.64+0x2] ;  /* 0x0000022478e07981 */ /* 0x000164000c1e1520 */
.L_x_222:
[----:B------:R-:W-:Y:S05]  /*6ca0*/  BSYNC B1 ;  /* 0x0000000000017941 */ /* 0x000fea0003800000 */
.L_x_221:
        /* <DEDUP_REMOVED lines=11> */
.L_x_224:
[----:B------:R-:W-:Y:S05]  /*6d60*/  BSYNC B1 ;  /* 0x0000000000017941 */ /* 0x000fea0003800000 */
.L_x_223:
        /* <DEDUP_REMOVED lines=9> */
.L_x_226:
[----:B------:R-:W-:Y:S05]  /*6e00*/  BSYNC B1 ;  /* 0x0000000000017941 */ /* 0x000fea0003800000 */
.L_x_225:
        /* <DEDUP_REMOVED lines=9> */
.L_x_228:
[----:B------:R-:W-:Y:S05]  /*6ea0*/  BSYNC B1 ;  /* 0x0000000000017941 */ /* 0x000fea0003800000 */
.L_x_227:
        /* <DEDUP_REMOVED lines=12> */
.L_x_230:
[----:B------:R-:W-:Y:S05]  /*6f70*/  BSYNC B1 ;  /* 0x0000000000017941 */ /* 0x000fea0003800000 */
.L_x_229:
        /* <DEDUP_REMOVED lines=9> */
.L_x_232:
[----:B------:R-:W-:Y:S05]  /*7010*/  BSYNC B1 ;  /* 0x0000000000017941 */ /* 0x000fea0003800000 */
.L_x_231:
[----:B-----5:R-:W-:Y:S01]  /*7020*/  HADD2.F32 R77, -RZ, R224.H0_H0 ;  /* 0x200000e0ff4d7230 */ /* 0x020fe20000004100 */
[----:B0-----:R-:W-:Y:S01]  /*7030*/  @P3 MOV R76, R122 ;  /* 0x0000007a004c3202 */ /* 0x001fe20000000f00 */
[----:B------:R-:W-:Y:S01]  /*7040*/  BSSY B1, `(.L_x_233) ;  /* 0x000000a000017945 */ /* 0x000fe20003800000 */
[----:B------:R-:W-:Y:S02]  /*7050*/  ISETP.GT.AND P2, PT, R0, 0x11, P0 ;  /* 0x000000110000780c */ /* 0x000fe40000744270 */
        /* <DEDUP_REMOVED lines=8> */
.L_x_234:
[----:B------:R-:W-:Y:S05]  /*70e0*/  BSYNC B1 ;  /* 0x0000000000017941 */ /* 0x000fea0003800000 */
.L_x_233:
        /* <DEDUP_REMOVED lines=9> */
.L_x_236:
[----:B------:R-:W-:Y:S05]  /*7180*/  BSYNC B1 ;  /* 0x0000000000017941 */ /* 0x000fea0003800000 */
.L_x_235:
        /* <DEDUP_REMOVED lines=12> */
.L_x_238:
[----:B------:R-:W-:Y:S05]  /*7250*/  BSYNC B1 ;  /* 0x0000000000017941 */ /* 0x000fea0003800000 */
.L_x_237:
        /* <DEDUP_REMOVED lines=9> */
.L_x_240:
[----:B------:R-:W-:Y:S05]  /*72f0*/  BSYNC B1 ;  /* 0x0000000000017941 */ /* 0x000fea0003800000 */
.L_x_239:
        /* <DEDUP_REMOVED lines=12> */
.L_x_242:
[----:B------:R-:W-:Y:S05]  /*73c0*/  BSYNC B1 ;  /* 0x0000000000017941 */ /* 0x000fea0003800000 */
.L_x_241:
        /* <DEDUP_REMOVED lines=9> */
.L_x_244:
[----:B------:R-:W-:Y:S05]  /*7460*/  BSYNC B1 ;  /* 0x0000000000017941 */ /* 0x000fea0003800000 */
.L_x_243:
        /* <DEDUP_REMOVED lines=12> */
.L_x_246:
[----:B------:R-:W-:Y:S05]  /*7530*/  BSYNC B1 ;  /* 0x0000000000017941 */ /* 0x000fea0003800000 */
.L_x_245:
        /* <DEDUP_REMOVED lines=9> */
.L_x_248:
[----:B------:R-:W-:Y:S05]  /*75d0*/  BSYNC B1 ;  /* 0x0000000000017941 */ /* 0x000fea0003800000 */
.L_x_247:
        /* <DEDUP_REMOVED lines=12> */
.L_x_250:
[----:B------:R-:W-:Y:S05]  /*76a0*/  BSYNC B1 ;  /* 0x0000000000017941 */ /* 0x000fea0003800000 */
.L_x_249:
        /* <DEDUP_REMOVED lines=9> */
.L_x_252:
[----:B------:R-:W-:Y:S05]  /*7740*/  BSYNC B1 ;  /* 0x0000000000017941 */ /* 0x000fea0003800000 */
.L_x_251:
        /* <DEDUP_REMOVED lines=12> */
.L_x_254:
[----:B------:R-:W-:Y:S05]  /*7810*/  BSYNC B1 ;  /* 0x0000000000017941 */ /* 0x000fea0003800000 */
.L_x_253:
        /* <DEDUP_REMOVED lines=9> */
.L_x_256:
[----:B------:R-:W-:Y:S05]  /*78b0*/  BSYNC B1 ;  /* 0x0000000000017941 */ /* 0x000fea0003800000 */
.L_x_255:
        /* <DEDUP_REMOVED lines=12> */
.L_x_258:
[----:B------:R-:W-:Y:S05]  /*7980*/  BSYNC B1 ;  /* 0x0000000000017941 */ /* 0x000fea0003800000 */
.L_x_257:
        /* <DEDUP_REMOVED lines=9> */
.L_x_260:
[----:B------:R-:W-:Y:S05]  /*7a20*/  BSYNC B1 ;  /* 0x0000000000017941 */ /* 0x000fea0003800000 */
.L_x_259:
        /* <DEDUP_REMOVED lines=12> */
.L_x_262:
[----:B------:R-:W-:Y:S05]  /*7af0*/  BSYNC B1 ;  /* 0x0000000000017941 */ /* 0x000fea0003800000 */
.L_x_261:
        /* <DEDUP_REMOVED lines=9> */
.L_x_264:
[----:B------:R-:W-:Y:S05]  /*7b90*/  BSYNC B1 ;  /* 0x0000000000017941 */ /* 0x000fea0003800000 */
.L_x_263:
        /* <DEDUP_REMOVED lines=12> */
.L_x_266:
[----:B------:R-:W-:Y:S05]  /*7c60*/  BSYNC B1 ;  /* 0x0000000000017941 */ /* 0x000fea0003800000 */
.L_x_265:
        /* <DEDUP_REMOVED lines=9> */
.L_x_268:
[----:B------:R-:W-:Y:S05]  /*7d00*/  BSYNC B1 ;  /* 0x0000000000017941 */ /* 0x000fea0003800000 */
.L_x_267:
        /* <DEDUP_REMOVED lines=12> */
.L_x_270:
[----:B------:R-:W-:Y:S05]  /*7dd0*/  BSYNC B1 ;  /* 0x0000000000017941 */ /* 0x000fea0003800000 */
.L_x_269:
        /* <DEDUP_REMOVED lines=9> */
.L_x_272:
[----:B------:R-:W-:Y:S05]  /*7e70*/  BSYNC B1 ;  /* 0x0000000000017941 */ /* 0x000fea0003800000 */
.L_x_271:
        /* <DEDUP_REMOVED lines=12> */
.L_x_274:
[----:B------:R-:W-:Y:S05]  /*7f40*/  BSYNC B1 ;  /* 0x0000000000017941 */ /* 0x000fea0003800000 */
.L_x_273:
        /* <DEDUP_REMOVED lines=9> */
.L_x_276:
[----:B------:R-:W-:Y:S05]  /*7fe0*/  BSYNC B1 ;  /* 0x0000000000017941 */ /* 0x000fea0003800000 */
.L_x_275:
        /* <DEDUP_REMOVED lines=12> */
.L_x_278:
[----:B------:R-:W-:Y:S05]  /*80b0*/  BSYNC B1 ;  /* 0x0000000000017941 */ /* 0x000fea0003800000 */
.L_x_277:
        /* <DEDUP_REMOVED lines=9> */
.L_x_280:
[----:B------:R-:W-:Y:S05]  /*8150*/  BSYNC B1 ;  /* 0x0000000000017941 */ /* 0x000fea0003800000 */
.L_x_279:
        /* <DEDUP_REMOVED lines=12> */
.L_x_282:
[----:B------:R-:W-:Y:S05]  /*8220*/  BSYNC B1 ;  /* 0x0000000000017941 */ /* 0x000fea0003800000 */
.L_x_281:
        /* <DEDUP_REMOVED lines=9> */
.L_x_284:
[----:B------:R-:W-:Y:S05]  /*82c0*/  BSYNC B1 ;  /* 0x0000000000017941 */ /* 0x000fea0003800000 */
.L_x_283:
        /* <DEDUP_REMOVED lines=12> */
.L_x_286:
[----:B------:R-:W-:Y:S05]  /*8390*/  BSYNC B1 ;  /* 0x0000000000017941 */ /* 0x000fea0003800000 */
.L_x_285:
        /* <DEDUP_REMOVED lines=9> */
.L_x_288:
[----:B------:R-:W-:Y:S05]  /*8430*/  BSYNC B1 ;  /* 0x0000000000017941 */ /* 0x000fea0003800000 */
.L_x_287:
        /* <DEDUP_REMOVED lines=12> */
.L_x_290:
[----:B------:R-:W-:Y:S05]  /*8500*/  BSYNC B1 ;  /* 0x0000000000017941 */ /* 0x000fea0003800000 */
.L_x_289:
        /* <DEDUP_REMOVED lines=9> */
.L_x_292:
[----:B------:R-:W-:Y:S05]  /*85a0*/  BSYNC B1 ;  /* 0x0000000000017941 */ /* 0x000fea0003800000 */
.L_x_291:
        /* <DEDUP_REMOVED lines=12> */
.L_x_294:
[----:B------:R-:W-:Y:S05]  /*8670*/  BSYNC B1 ;  /* 0x0000000000017941 */ /* 0x000fea0003800000 */
.L_x_293:
        /* <DEDUP_REMOVED lines=9> */
.L_x_296:
[----:B------:R-:W-:Y:S05]  /*8710*/  BSYNC B1 ;  /* 0x0000000000017941 */ /* 0x000fea0003800000 */
.L_x_295:
        /* <DEDUP_REMOVED lines=12> */
.L_x_298:
[----:B------:R-:W-:Y:S05]  /*87e0*/  BSYNC B1 ;  /* 0x0000000000017941 */ /* 0x000fea0003800000 */
.L_x_297:
        /* <DEDUP_REMOVED lines=9> */
.L_x_300:
[----:B------:R-:W-:Y:S05]  /*8880*/  BSYNC B1 ;  /* 0x0000000000017941 */ /* 0x000fea0003800000 */
.L_x_299:
        /* <DEDUP_REMOVED lines=12> */
.L_x_302:
[----:B------:R-:W-:Y:S05]  /*8950*/  BSYNC B1 ;  /* 0x0000000000017941 */ /* 0x000fea0003800000 */
.L_x_301:
        /* <DEDUP_REMOVED lines=9> */
.L_x_304:
[----:B------:R-:W-:Y:S05]  /*89f0*/  BSYNC B1 ;  /* 0x0000000000017941 */ /* 0x000fea0003800000 */
.L_x_303:
        /* <DEDUP_REMOVED lines=9> */
.L_x_306:
[----:B------:R-:W-:Y:S05]  /*8a90*/  BSYNC B1 ;  /* 0x0000000000017941 */ /* 0x000fea0003800000 */
.L_x_305:
[----:B0-2--5:R-:W-:Y:S01]  /*8aa0*/  HADD2.F32 R5, -RZ, R224.H0_H0 ;  /* 0x200000e0ff057230 */ /* 0x025fe20000004100 */
        /* <DEDUP_REMOVED lines=8> */
.L_x_308:
[----:B------:R-:W-:Y:S05]  /*8b30*/  BSYNC B1 ;  /* 0x0000000000017941 */ /* 0x000fea0003800000 */
.L_x_307:
[----:B-----5:R-:W-:Y:S01]  /*8b40*/  HADD2.F32 R5, -RZ, R224.H0_H0 ;  /* 0x200000e0ff057230 */ /* 0x020fe20000004100 */
[----:B------:R-:W-:Y:S01]  /*8b50*/  ISETP.GT.AND P1, PT, R0, 0x59, P1 ;  /* 0x000000590000780c */ /* 0x000fe20000f24270 */
[----:B------:R-:W-:Y:S01]  /*8b60*/  BSSY B1, `(.L_x_309) ;  /* 0x0000009000017945 */ /* 0x000fe20003800000 */
[----:B------:R-:W-:Y:S02]  /*8b70*/  IADD3 R79, P0, R23, 0x180, RZ ;  /* 0x00000180174f7810 */ /* 0x000fe40007f1e0ff */
[----:B------:R-:W-:-:S03]  /*8b80*/  FMUL R5, R5, R22 ;  /* 0x0000001605057220 */ /* 0x000fc60000400000 */
[----:B------:R-:W-:Y:S02]  /*8b90*/  IMAD.X R23, RZ, RZ, UR9, P0 ;  /* 0x00000009ff177e24 */ /* 0x000fe400080e06ff */
[----:B------:R-:W-:-:S05]  /*8ba0*/  FFMA R5, R118, R19, R5 ;  /* 0x0000001376057223 */ /* 0x000fca0000000005 */
[----:B------:R-:W-:-:S05]  /*8bb0*/  F2FP.F16.F32.PACK_AB R5, RZ, R5 ;  /* 0x00000005ff05723e */ /* 0x000fca00000000ff */
[----:B------:R0:W-:Y:S01]  /*8bc0*/  @P2 STG.E.U16 desc[UR36][R124.64+0xb0], R5 ;  /* 0x0000b0057c002986 */ /* 0x0001e2000c101524 */
[----:B------:R-:W-:Y:S05]  /*8bd0*/  @!P1 BRA `(.L_x_310) ;  /* 0x0000000000049947 */ /* 0x000fea0003800000 */
[----:B------:R0:W5:Y:S02]  /*8be0*/  LDG.E.LTC128B.U16 R224, desc[UR36][R120.64+0xb2] ;  /* 0x0000b22478e07981 */ /* 0x000164000c1e1520 */
.L_x_310:
[----:B------:R-:W-:Y:S05]  /*8bf0*/  BSYNC B1 ;  /* 0x0000000000017941 */ /* 0x000fea0003800000 */
.L_x_309:
        /* <DEDUP_REMOVED lines=13> */
[----:B------:R1:W2:Y:S01]  /*8cd0*/  @P4 LDG.E.LTC128B.U16 R224, desc[UR36][R72.64] ;  /* 0x0000002448e04981 */ /* 0x0002a2000c1e1520 */
[----:B------:R-:W-:Y:S01]  /*8ce0*/  IMAD.WIDE.U32 R4, R79, R20, R218 ;  /* 0x000000144f047225 */ /* 0x000fe200078e00da */
[----:B------:R-:W-:Y:S01]  /*8cf0*/  UIMAD UR4, UR7, 0x300, URZ ;  /* 0x00000300070478a4 */ /* 0x000fe2000f8e023f */
[----:B------:R-:W-:Y:S01]  /*8d00*/  ISETP.GT.AND P3, PT, R0, 0x1, P0 ;  /* 0x000000010000780c */ /* 0x000fe20000764270 */
[----:B------:R-:W-:Y:S01]  /*8d10*/  BSSY B1, `(.L_x_311) ;  /* 0x0000013000017945 */ /* 0x000fe20003800000 */
[----:B------:R-:W-:Y:S02]  /*8d20*/  IMAD.IADD R5, R23, 0x1, R5 ;  /* 0x0000000117057824 */ /* 0x000fe400078e0205 */
[----:B------:R-:W-:-:S02]  /*8d30*/  IMAD.U32 R81, RZ, RZ, UR6 ;  /* 0x00000006ff517e24 */ /* 0x000fc4000f8e00ff */
[----:B------:R-:W-:Y:S01]  /*8d40*/  IMAD.WIDE.U32 R76, R216, UR43, R4 ;  /* 0x0000002bd84c7c25 */ /* 0x000fe2000f8e0004 */
[----:B------:R-:W-:-:S03]  /*8d50*/  MOV R4, R8 ;  /* 0x0000000800047202 */ /* 0x000fc60000000f00 */
[----:B------:R-:W-:Y:S01]  /*8d60*/  IMAD.MOV.U32 R5, RZ, RZ, R9 ;  /* 0x000000ffff057224 */ /* 0x000fe200078e0009 */
[----:B------:R-:W-:Y:S01]  /*8d70*/  LEA R8, P1, R76, R14, 0x1 ;  /* 0x0000000e4c087211 */ /* 0x000fe200078208ff */
[----:B------:R-:W-:Y:S02]  /*8d80*/  IMAD.IADD R9, R217, 0x1, R77 ;  /* 0x00000001d9097824 */ /* 0x000fe400078e024d */
[----:B------:R-:W-:-:S03]  /*8d90*/  IMAD.WIDE.U32 R4, R81, 0x300, R4 ;  /* 0x0000030051047825 */ /* 0x000fc600078e0004 */
[----:B------:R-:W-:Y:S01]  /*8da0*/  LEA.HI.X R9, R76, R15, R9, 0x1, P1 ;  /* 0x0000000f4c097211 */ /* 0x000fe200008f0c09 */
[----:B-1----:R-:W-:Y:S02]  /*8db0*/  VIADD R73, R5, UR4 ;  /* 0x0000000405497c36 */ /* 0x002fe40008000000 */
[----:B------:R-:W-:Y:S02]  /*8dc0*/  @P4 IMAD.MOV.U32 R72, RZ, RZ, R4 ;  /* 0x000000ffff484224 */ /* 0x000fe400078e0004 */
[----:B--2---:R-:W-:-:S05]  /*8dd0*/  HADD2.F32 R21, -RZ, R224.H0_H0 ;  /* 0x200000e0ff157230 */ /* 0x004fca0000004100 */
[----:B------:R-:W-:-:S04]  /*8de0*/  FMUL R21, R21, R22 ;  /* 0x0000001615157220 */ /* 0x000fc80000400000 */
[----:B------:R-:W-:-:S05]  /*8df0*/  FFMA R21, R24, R19, R21 ;  /* 0x0000001318157223 */ /* 0x000fca0000000015 */
[----:B------:R-:W-:-:S05]  /*8e00*/  F2FP.F16.F32.PACK_AB R21, RZ, R21 ;  /* 0x00000015ff15723e */ /* 0x000fca00000000ff */
[----:B------:R0:W-:Y:S01]  /*8e10*/  @P4 STG.E.U16 desc[UR36][R72.64], R21 ;  /* 0x0000001548004986 */ /* 0x0001e2000c101524 */
[----:B------:R-:W-:Y:S05]  /*8e20*/  @!P3 BRA `(.L_x_312) ;  /* 0x000000000004b947 */ /* 0x000fea0003800000 */
[----:B------:R1:W5:Y:S02]  /*8e30*/  LDG.E.LTC128B.U16 R224, desc[UR36][R8.64+0x2] ;  /* 0x0000022408e07981 */ /* 0x000364000c1e1520 */
.L_x_312:
[----:B------:R-:W-:Y:S05]  /*8e40*/  BSYNC B1 ;  /* 0x0000000000017941 */ /* 0x000fea0003800000 */
.L_x_311:
[----:B-----5:R-:W-:Y:S01]  /*8e50*/  HADD2.F32 R13, -RZ, R224.H0_H0 ;  /* 0x200000e0ff0d7230 */ /* 0x020fe20000004100 */
[----:B------:R-:W-:Y:S01]  /*8e60*/  ISETP.GT.AND P1, PT, R3, 0x188, PT ;  /* 0x000001880300780c */ /* 0x000fe20003f24270 */
[----:B------:R-:W-:Y:S01]  /*8e70*/  IMAD.WIDE.U32 R6, R79, R20, R6 ;  /* 0x000000144f067225 */ /* 0x000fe200078e0006 */
[----:B------:R-:W-:Y:S03]  /*8e80*/  BSSY B1, `(.L_x_313) ;  /* 0x0000011000017945 */ /* 0x000fe60003800000 */
[----:B------:R-:W-:Y:S01]  /*8e90*/  FMUL R10, R13, R22 ;  /* 0x000000160d0a7220 */ /* 0x000fe20000400000 */
[----:B------:R-:W-:Y:S01]  /*8ea0*/  IMAD.IADD R23, R23, 0x1, R7 ;  /* 0x0000000117177824 */ /* 0x000fe200078e0207 */
[-C--:B------:R-:W-:Y:S01]  /*8eb0*/  IADD3 R12, P4, R12, R6.reuse, RZ ;  /* 0x000000060c0c7210 */ /* 0x080fe20007f9e0ff */
[----:B------:R-:W-:Y:S02]  /*8ec0*/  @P3 IMAD.MOV.U32 R13, RZ, RZ, R73 ;  /* 0x000000ffff0d3224 */ /* 0x000fe400078e0049 */
[----:B------:R-:W-:Y:S01]  /*8ed0*/  FFMA R25, R25, R19, R10 ;  /* 0x0000001319197223 */ /* 0x000fe2000000000a */
[----:B------:R-:W-:Y:S01]  /*8ee0*/  IADD3 R10, P5, R218, R6, RZ ;  /* 0x00000006da0a7210 */ /* 0x000fe20007fbe0ff */
[----:B------:R-:W-:Y:S01]  /*8ef0*/  IMAD.X R3, R23, 0x1, R11, P4 ;  /* 0x0000000117037824 */ /* 0x000fe200020e060b */
[----:B------:R-:W-:-:S02]  /*8f00*/  LEA R6, P4, R12, R14, 0x1 ;  /* 0x0000000e0c067211 */ /* 0x000fc400078808ff */
[----:B------:R-:W-:Y:S01]  /*8f10*/  F2FP.F16.F32.PACK_AB R25, RZ, R25 ;  /* 0x00000019ff19723e */ /* 0x000fe200000000ff */
[----:B------:R-:W-:Y:S01]  /*8f20*/  IMAD.X R11, R219, 0x1, R23, P5 ;  /* 0x00000001db0b7824 */ /* 0x000fe200028e0617 */
[----:B------:R-:W-:Y:S02]  /*8f30*/  LEA.HI.X R7, R12, R15, R3, 0x1, P4 ;  /* 0x0000000f0c077211 */ /* 0x000fe400020f0c03 */
[----:B------:R-:W-:Y:S02]  /*8f40*/  @P3 MOV R12, R4 ;  /* 0x00000004000c3202 */ /* 0x000fe40000000f00 */
[----:B------:R-:W-:-:S03]  /*8f50*/  ISETP.GT.AND P2, PT, R0, RZ, P1 ;  /* 0x000000ff0000720c */ /* 0x000fc60000f44270 */
[----:B------:R2:W-:Y:S10]  /*8f60*/  @P3 STG.E.U16 desc[UR36][R12.64+0x2], R25 ;  /* 0x000002190c003986 */ /* 0x0005f4000c101524 */
[----:B------:R-:W-:Y:S05]  /*8f70*/  @!P2 BRA `(.L_x_314) ;  /* 0x000000000004a947 */ /* 0x000fea0003800000 */
[----:B------:R0:W5:Y:S02]  /*8f80*/  LDG.E.LTC128B.U16 R224, desc[UR36][R6.64] ;  /* 0x0000002406e07981 */ /* 0x000164000c1e1520 */
.L_x_314:
[----:B------:R-:W-:Y:S05]  /*8f90*/  BSYNC B1 ;  /* 0x0000000000017941 */ /* 0x000fea0003800000 */
.L_x_313:
[----:B-----5:R-:W-:Y:S01]  /*8fa0*/  HADD2.F32 R3, -RZ, R224.H0_H0 ;  /* 0x200000e0ff037230 */ /* 0x020fe20000004100 */
[----:B0-----:R-:W-:Y:S01]  /*8fb0*/  IADD3 R6, P3, R225, R4, RZ ;  /* 0x00000004e1067210 */ /* 0x001fe20007f7e0ff */
[----:B------:R-:W-:Y:S01]  /*8fc0*/  IMAD.WIDE.U32 R10, R216, UR43, R10 ;  /* 0x0000002bd80a7c25 */ /* 0x000fe2000f8e000a */
[----:B------:R-:W-:Y:S03]  /*8fd0*/  BSSY B1, `(.L_x_315) ;  /* 0x000000c000017945 */ /* 0x000fe60003800000 */
[----:B------:R-:W-:Y:S01]  /*8fe0*/  FMUL R3, R3, R22 ;  /* 0x0000001603037220 */ /* 0x000fe20000400000 */
[----:B------:R-:W-:Y:S01]  /*8ff0*/  IMAD.X R7, R73, 0x1, R227, P3 ;  /* 0x0000000149077824 */ /* 0x000fe200018e06e3 */
[----:B------:R-:W-:Y:S01]  /*9000*/  LEA R14, P4, R10, R14, 0x1 ;  /* 0x0000000e0a0e7211 */ /* 0x000fe200078808ff */
[----:B------:R-:W-:Y:S02]  /*9010*/  IMAD.IADD R217, R217, 0x1, R11 ;  /* 0x00000001d9d97824 */ /* 0x000fe400078e020b */
[----:B------:R-:W-:-:S03]  /*9020*/  FFMA R3, R26, R19, R3 ;  /* 0x000000131a037223 */ /* 0x000fc60000000003 */
[----:B------:R-:W-:Y:S02]  /*9030*/  LEA.HI.X R15, R10, R15, R217, 0x1, P4 ;  /* 0x0000000f0a0f7211 */ /* 0x000fe400020f0cd9 */
[----:B------:R-:W-:Y:S02]  /*9040*/  F2FP.F16.F32.PACK_AB R3, RZ, R3 ;  /* 0x00000003ff03723e */ /* 0x000fe400000000ff */
[----:B------:R-:W-:-:S03]  /*9050*/  ISETP.GT.AND P4, PT, R0, 0x1, P1 ;  /* 0x000000010000780c */ /* 0x000fc60000f84270 */
[----:B------:R0:W-:Y:S10]  /*9060*/  @P2 STG.E.U16 desc[UR36][R6.64], R3 ;  /* 0x0000000306002986 */ /* 0x0001f4000c101524 */
[----:B------:R-:W-:Y:S05]  /*9070*/  @!P4 BRA `(.L_x_316) ;  /* 0x000000000004c947 */ /* 0x000fea0003800000 */
[----:B------:R0:W5:Y:S02]  /*9080*/  LDG.E.LTC128B.U16 R224, desc[UR36][R14.64+0x2] ;  /* 0x000002240ee07981 */ /* 0x000164000c1e1520 */
.L_x_316:
[----:B------:R-:W-:Y:S05]  /*9090*/  BSYNC B1 ;  /* 0x0000000000017941 */ /* 0x000fea0003800000 */
.L_x_315:
        /* <DEDUP_REMOVED lines=9> */
.L_x_318:
[----:B------:R-:W-:Y:S05]  /*9130*/  BSYNC B1 ;  /* 0x0000000000017941 */ /* 0x000fea0003800000 */
.L_x_317:
[----:B-----5:R-:W-:Y:S01]  /*9140*/  HADD2.F32 R3, -RZ, R224.H0_H0 ;  /* 0x200000e0ff037230 */ /* 0x020fe20000004100 */
[----:B------:R-:W-:Y:S01]  /*9150*/  ISETP.GT.AND P3, PT, R0, 0x9, P0 ;  /* 0x000000090000780c */ /* 0x000fe20000764270 */
[----:B0-----:R-:W-:Y:S01]  /*9160*/  @P2 IMAD.MOV.U32 R10, RZ, RZ, R4 ;  /* 0x000000ffff0a2224 */ /* 0x001fe200078e0004 */
[----:B------:R-:W-:Y:S01]  /*9170*/  BSSY B1, `(.L_x_319) ;  /* 0x0000008000017945 */ /* 0x000fe20003800000 */
[----:B------:R-:W-:Y:S02]  /*9180*/  @P2 IMAD.MOV.U32 R11, RZ, RZ, R73 ;  /* 0x000000ffff0b2224 */ /* 0x000fe400078e0049 */
[----:B------:R-:W-:-:S04]  /*9190*/  FMUL R3, R3, R22 ;  /* 0x0000001603037220 */ /* 0x000fc80000400000 */
[----:B------:R-:W-:-:S05]  /*91a0*/  FFMA R3, R28, R19, R3 ;  /* 0x000000131c037223 */ /* 0x000fca0000000003 */
[----:B------:R-:W-:-:S05]  /*91b0*/  F2FP.F16.F32.PACK_AB R3, RZ, R3 ;  /* 0x00000003ff03723e */ /* 0x000fca00000000ff */
[----:B------:R0:W-:Y:S01]  /*91c0*/  @P2 STG.E.U16 desc[UR36][R10.64+0x10], R3 ;  /* 0x000010030a002986 */ /* 0x0001e2000c101524 */
[----:B------:R-:W-:Y:S05]  /*91d0*/  @!P3 BRA `(.L_x_320) ;  /* 0x000000000004b947 */ /* 0x000fea0003800000 */
[----:B------:R0:W5:Y:S02]  /*91e0*/  LDG.E.LTC128B.U16 R224, desc[UR36][R8.64+0x12] ;  /* 0x0000122408e07981 */ /* 0x000164000c1e1520 */
.L_x_320:
[----:B------:R-:W-:Y:S05]  /*91f0*/  BSYNC B1 ;  /* 0x0000000000017941 */ /* 0x000fea0003800000 */
.L_x_319:
[----:B0----5:R-:W-:Y:S01]  /*9200*/  HADD2.F32 R3, -RZ, R224.H0_H0 ;  /* 0x200000e0ff037230 */ /* 0x021fe20000004100 */
[----:B------:R-:W-:Y:S01]  /*9210*/  ISETP.GT.AND P2, PT, R0, 0x8, P1 ;  /* 0x000000080000780c */ /* 0x000fe20000f44270 */
[----:B------:R-:W-:Y:S01]  /*9220*/  @P3 IMAD.MOV.U32 R11, RZ, RZ, R73 ;  /* 0x000000ffff0b3224 */ /* 0x000fe200078e0049 */
        /* <DEDUP_REMOVED lines=9> */
.L_x_322:
[----:B------:R-:W-:Y:S05]  /*92c0*/  BSYNC B1 ;  /* 0x0000000000017941 */ /* 0x000fea0003800000 */
.L_x_321:
        /* <DEDUP_REMOVED lines=9> */
.L_x_324:
[----:B------:R-:W-:Y:S05]  /*9360*/  BSYNC B1 ;  /* 0x0000000000017941 */ /* 0x000fea0003800000 */
.L_x_323:
        /* <DEDUP_REMOVED lines=9> */
.L_x_326:
[----:B------:R-:W-:Y:S05]  /*9400*/  BSYNC B1 ;  /* 0x0000000000017941 */ /* 0x000fea0003800000 */
.L_x_325:
[----:B-----5:R-:W-:Y:S01]  /*9410*/  HADD2.F32 R3, -RZ, R224.H0_H0 ;  /* 0x200000e0ff037230 */ /* 0x020fe20000004100 */
[----:B0-----:R-:W-:Y:S01]  /*9420*/  @P2 MOV R10, R4 ;  /* 0x00000004000a2202 */ /* 0x001fe20000000f00 */
[----:B------:R-:W-:Y:S01]  /*9430*/  @P2 IMAD.MOV.U32 R11, RZ, RZ, R73 ;  /* 0x000000ffff0b2224 */ /* 0x000fe200078e0049 */
[----:B------:R-:W-:Y:S01]  /*9440*/  ISETP.GT.AND P3, PT, R0, 0x11, P0 ;  /* 0x000000110000780c */ /* 0x000fe20000764270 */
[----:B------:R-:W-:Y:S01]  /*9450*/  BSSY B1, `(.L_x_327) ;  /* 0x0000007000017945 */ /* 0x000fe20003800000 */
[----:B------:R-:W-:-:S04]  /*9460*/  FMUL R3, R3, R22 ;  /* 0x0000001603037220 */ /* 0x000fc80000400000 */
[----:B------:R-:W-:-:S05]  /*9470*/  FFMA R3, R32, R19, R3 ;  /* 0x0000001320037223 */ /* 0x000fca0000000003 */
[----:B------:R-:W-:-:S05]  /*9480*/  F2FP.F16.F32.PACK_AB R3, RZ, R3 ;  /* 0x00000003ff03723e */ /* 0x000fca00000000ff */
[----:B------:R0:W-:Y:S01]  /*9490*/  @P2 STG.E.U16 desc[UR36][R10.64+0x20], R3 ;  /* 0x000020030a002986 */ /* 0x0001e2000c101524 */
[----:B------:R-:W-:Y:S05]  /*94a0*/  @!P3 BRA `(.L_x_328) ;  /* 0x000000000004b947 */ /* 0x000fea0003800000 */
[----:B------:R0:W5:Y:S02]  /*94b0*/  LDG.E.LTC128B.U16 R224, desc[UR36][R8.64+0x22] ;  /* 0x0000222408e07981 */ /* 0x000164000c1e1520 */
.L_x_328:
[----:B------:R-:W-:Y:S05]  /*94c0*/  BSYNC B1 ;  /* 0x0000000000017941 */ /* 0x000fea0003800000 */
.L_x_327:
        /* <DEDUP_REMOVED lines=12> */
.L_x_330:
[----:B------:R-:W-:Y:S05]  /*9590*/  BSYNC B1 ;  /* 0x0000000000017941 */ /* 0x000fea0003800000 */
.L_x_329:
        /* <DEDUP_REMOVED lines=9> */
.L_x_332:
[----:B------:R-:W-:Y:S05]  /*9630*/  BSYNC B1 ;  /* 0x0000000000017941 */ /* 0x000fea0003800000 */
.L_x_331:
        /* <DEDUP_REMOVED lines=9> */
.L_x_334:
[----:B------:R-:W-:Y:S05]  /*96d0*/  BSYNC B1 ;  /* 0x0000000000017941 */ /* 0x000fea0003800000 */
.L_x_333:
        /* <DEDUP_REMOVED lines=11> */
.L_x_336:
[----:B------:R-:W-:Y:S05]  /*9790*/  BSYNC B1 ;  /* 0x0000000000017941 */ /* 0x000fea0003800000 */
.L_x_335:
        /* <DEDUP_REMOVED lines=12> */
.L_x_338:
[----:B------:R-:W-:Y:S05]  /*9860*/  BSYNC B1 ;  /* 0x0000000000017941 */ /* 0x000fea0003800000 */
.L_x_337:
        /* <DEDUP_REMOVED lines=9> */
.L_x_340:
[----:B------:R-:W-:Y:S05]  /*9900*/  BSYNC B1 ;  /* 0x0000000000017941 */ /* 0x000fea0003800000 */
.L_x_339:
        /* <DEDUP_REMOVED lines=9> */
.L_x_342:
[----:B------:R-:W-:Y:S05]  /*99a0*/  BSYNC B1 ;  /* 0x0000000000017941 */ /* 0x000fea0003800000 */
.L_x_341:
        /* <DEDUP_REMOVED lines=11> */
.L_x_344:
[----:B------:R-:W-:Y:S05]  /*9a60*/  BSYNC B1 ;  /* 0x0000000000017941 */ /* 0x000fea0003800000 */
.L_x_343:
        /* <DEDUP_REMOVED lines=12> */
.L_x_346:
[----:B------:R-:W-:Y:S05]  /*9b30*/  BSYNC B1 ;  /* 0x0000000000017941 */ /* 0x000fea0003800000 */
.L_x_345:
        /* <DEDUP_REMOVED lines=9> */
.L_x_348:
[----:B------:R-:W-:Y:S05]  /*9bd0*/  BSYNC B1 ;  /* 0x0000000000017941 */ /* 0x000fea0003800000 */
.L_x_347:
        /* <DEDUP_REMOVED lines=9> */
.L_x_350:
[----:B------:R-:W-:Y:S05]  /*9c70*/  BSYNC B1 ;  /* 0x0000000000017941 */ /* 0x000fea0003800000 */
.L_x_349:
        /* <DEDUP_REMOVED lines=11> */
.L_x_352:
[----:B------:R-:W-:Y:S05]  /*9d30*/  BSYNC B1 ;  /* 0x0000000000017941 */ /* 0x000fea0003800000 */
.L_x_351:
        /* <DEDUP_REMOVED lines=12> */
.L_x_354:
[----:B------:R-:W-:Y:S05]  /*9e00*/  BSYNC B1 ;  /* 0x0000000000017941 */ /* 0x000fea0003800000 */
.L_x_353:
        /* <DEDUP_REMOVED lines=9> */
.L_x_356:
[----:B------:R-:W-:Y:S05]  /*9ea0*/  BSYNC B1 ;  /* 0x0000000000017941 */ /* 0x000fea0003800000 */
.L_x_355:
        /* <DEDUP_REMOVED lines=9> */
.L_x_358:
[----:B------:R-:W-:Y:S05]  /*9f40*/  BSYNC B1 ;  /* 0x0000000000017941 */ /* 0x000fea0003800000 */
.L_x_357:
        /* <DEDUP_REMOVED lines=11> */
.L_x_360:
[----:B------:R-:W-:Y:S05]  /*a000*/  BSYNC B1 ;  /* 0x0000000000017941 */ /* 0x000fea0003800000 */
.L_x_359:
        /* <DEDUP_REMOVED lines=12> */
.L_x_362:
[----:B------:R-:W-:Y:S05]  /*a0d0*/  BSYNC B1 ;  /* 0x0000000000017941 */ /* 0x000fea0003800000 */
.L_x_361:
        /* <DEDUP_REMOVED lines=9> */
.L_x_364:
[----:B------:R-:W-:Y:S05]  /*a170*/  BSYNC B1 ;  /* 0x0000000000017941 */ /* 0x000fea0003800000 */
.L_x_363:
        /* <DEDUP_REMOVED lines=9> */
.L_x_366:
[----:B------:R-:W-:Y:S05]  /*a210*/  BSYNC B1 ;  /* 0x0000000000017941 */ /* 0x000fea0003800000 */
.L_x_365:
        /* <DEDUP_REMOVED lines=11> */
.L_x_368:
[----:B------:R-:W-:Y:S05]  /*a2d0*/  BSYNC B1 ;  /* 0x0000000000017941 */ /* 0x000fea0003800000 */
.L_x_367:
        /* <DEDUP_REMOVED lines=12> */
.L_x_370:
[----:B------:R-:W-:Y:S05]  /*a3a0*/  BSYNC B1 ;  /* 0x0000000000017941 */ /* 0x000fea0003800000 */
.L_x_369:
        /* <DEDUP_REMOVED lines=9> */
.L_x_372:
[----:B------:R-:W-:Y:S05]  /*a440*/  BSYNC B1 ;  /* 0x0000000000017941 */ /* 0x000fea0003800000 */
.L_x_371:
        /* <DEDUP_REMOVED lines=9> */
.L_x_374:
[----:B------:R-:W-:Y:S05]  /*a4e0*/  BSYNC B1 ;  /* 0x0000000000017941 */ /* 0x000fea0003800000 */
.L_x_373:
        /* <DEDUP_REMOVED lines=11> */
.L_x_376:
[----:B------:R-:W-:Y:S05]  /*a5a0*/  BSYNC B1 ;  /* 0x0000000000017941 */ /* 0x000fea0003800000 */
.L_x_375:
        /* <DEDUP_REMOVED lines=12> */
.L_x_378:
[----:B------:R-:W-:Y:S05]  /*a670*/  BSYNC B1 ;  /* 0x0000000000017941 */ /* 0x000fea0003800000 */
.L_x_377:
        /* <DEDUP_REMOVED lines=9> */
.L_x_380:
[----:B------:R-:W-:Y:S05]  /*a710*/  BSYNC B1 ;  /* 0x0000000000017941 */ /* 0x000fea0003800000 */
.L_x_379:
        /* <DEDUP_REMOVED lines=9> */
.L_x_382:
[----:B------:R-:W-:Y:S05]  /*a7b0*/  BSYNC B1 ;  /* 0x0000000000017941 */ /* 0x000fea0003800000 */
.L_x_381:
        /* <DEDUP_REMOVED lines=11> */
.L_x_384:
[----:B------:R-:W-:Y:S05]  /*a870*/  BSYNC B1 ;  /* 0x0000000000017941 */ /* 0x000fea0003800000 */
.L_x_383:
        /* <DEDUP_REMOVED lines=12> */
.L_x_386:
[----:B------:R-:W-:Y:S05]  /*a940*/  BSYNC B1 ;  /* 0x0000000000017941 */ /* 0x000fea0003800000 */
.L_x_385:
        /* <DEDUP_REMOVED lines=9> */
.L_x_388:
[----:B------:R-:W-:Y:S05]  /*a9e0*/  BSYNC B1 ;  /* 0x0000000000017941 */ /* 0x000fea0003800000 */
.L_x_387:
        /* <DEDUP_REMOVED lines=9> */
.L_x_390:
[----:B------:R-:W-:Y:S05]  /*aa80*/  BSYNC B1 ;  /* 0x0000000000017941 */ /* 0x000fea0003800000 */
.L_x_389:
        /* <DEDUP_REMOVED lines=11> */
.L_x_392:
[----:B------:R-:W-:Y:S05]  /*ab40*/  BSYNC B1 ;  /* 0x0000000000017941 */ /* 0x000fea0003800000 */
.L_x_391:
        /* <DEDUP_REMOVED lines=12> */
.L_x_394:
[----:B------:R-:W-:Y:S05]  /*ac10*/  BSYNC B1 ;  /* 0x0000000000017941 */ /* 0x000fea0003800000 */
.L_x_393:
        /* <DEDUP_REMOVED lines=9> */
.L_x_396:
[----:B------:R-:W-:Y:S05]  /*acb0*/  BSYNC B1 ;  /* 0x0000000000017941 */ /* 0x000fea0003800000 */
.L_x_395:
        /* <DEDUP_REMOVED lines=9> */
.L_x_398:
[----:B------:R-:W-:Y:S05]  /*ad50*/  BSYNC B1 ;  /* 0x0000000000017941 */ /* 0x000fea0003800000 */
.L_x_397:
        /* <DEDUP_REMOVED lines=11> */
.L_x_400:
[----:B------:R-:W-:Y:S05]  /*ae10*/  BSYNC B1 ;  /* 0x0000000000017941 */ /* 0x000fea0003800000 */
.L_x_399:
[----:B0----5:R-:W-:Y:S01]  /*ae20*/  HADD2.F32 R3, -RZ, R224.H0_H0 ;  /* 0x200000e0ff037230 */ /* 0x021fe20000004100 */
[----:B------:R-:W-:Y:S01]  /*ae30*/  ISETP.GT.AND P2, PT, R0, 0x58, P1 ;  /* 0x000000580000780c */ /* 0x000fe20000f44270 */
[----:B------:R-:W-:Y:S01]  /*ae40*/  @P0 IMAD.MOV.U32 R5, RZ, RZ, R73 ;  /* 0x000000ffff050224 */ /* 0x000fe200078e0049 */
[----:B------:R-:W-:Y:S02]  /*ae50*/  BSSY B1, `(.L_x_401) ;  /* 0x0000007000017945 */ /* 0x000fe40003800000 */
[----:B-1----:R-:W-:-:S04]  /*ae60*/  FMUL R8, R3, R22 ;  /* 0x0000001603087220 */ /* 0x002fc80000400000 */
[----:B------:R-:W-:-:S05]  /*ae70*/  FFMA R8, R69, R19, R8 ;  /* 0x0000001345087223 */ /* 0x000fca0000000008 */
[----:B------:R-:W-:-:S05]  /*ae80*/  F2FP.F16.F32.PACK_AB R8, RZ, R8 ;  /* 0x00000008ff08723e */ /* 0x000fca00000000ff */
[----:B------:R0:W-:Y:S01]  /*ae90*/  @P0 STG.E.U16 desc[UR36][R4.64+0xb2], R8 ;  /* 0x0000b20804000986 */ /* 0x0001e2000c101524 */
[----:B------:R-:W-:Y:S05]  /*aea0*/  @!P2 BRA `(.L_x_402) ;  /* 0x000000000004a947 */ /* 0x000fea0003800000 */
[----:B------:R1:W5:Y:S02]  /*aeb0*/  LDG.E.LTC128B.U16 R224, desc[UR36][R14.64+0xb0] ;  /* 0x0000b0240ee07981 */ /* 0x000364000c1e1520 */
.L_x_402:
[----:B------:R-:W-:Y:S05]  /*aec0*/  BSYNC B1 ;  /* 0x0000000000017941 */ /* 0x000fea0003800000 */
.L_x_401:
        /* <DEDUP_REMOVED lines=11> */
.L_x_404:
[----:B------:R-:W-:Y:S05]  /*af80*/  BSYNC B1 ;  /* 0x0000000000017941 */ /* 0x000fea0003800000 */
.L_x_403:
[----:B------:R-:W-:Y:S05]  /*af90*/  @!P1 BRA `(.L_x_405) ;  /* 0x0000003800549947 */ /* 0x000fea0003800000 */
[----:B0----5:R-:W-:-:S05]  /*afa0*/  HADD2.F32 R3, -RZ, R224.H0_H0 ;  /* 0x200000e0ff037230 */ /* 0x021fca0000004100 */
[----:B------:R-:W-:-:S04]  /*afb0*/  FMUL R0, R3, R22 ;  /* 0x0000001603007220 */ /* 0x000fc80000400000 */
[----:B------:R-:W-:-:S05]  /*afc0*/  FFMA R0, R71, R19, R0 ;  /* 0x0000001347007223 */ /* 0x000fca0000000000 */
[----:B------:R-:W-:-:S05]  /*afd0*/  F2FP.F16.F32.PACK_AB R0, RZ, R0 ;  /* 0x00000000ff00723e */ /* 0x000fca00000000ff */
[----:B------:R0:W-:Y:S01]  /*afe0*/  STG.E.U16 desc[UR36][R6.64+0xb2], R0 ;  /* 0x0000b20006007986 */ /* 0x0001e2000c101524 */
[----:B------:R-:W-:Y:S05]  /*aff0*/  BRA `(.L_x_405) ;  /* 0x00000038003c7947 */ /* 0x000fea0003800000 */
.L_x_30:
[----:B------:R-:W-:Y:S01]  /*b000*/  ULDC.64 UR4, c[0x0][0x5c0] ;  /* 0x0001700000047ab9 */ /* 0x000fe20000000a00 */
[-C--:B------:R-:W-:Y:S01]  /*b010*/  FMUL R168, R168, R19.reuse ;  /* 0x00000013a8a87220 */ /* 0x080fe20000400000 */
[----:B------:R-:W-:Y:S01]  /*b020*/  LEA R8, P1, R6, UR4, 0x1 ;  /* 0x0000000406087c11 */ /* 0x000fe2000f8208ff */
[-C--:B------:R-:W-:Y:S01]  /*b030*/  FMUL R169, R169, R19.reuse ;  /* 0x00000013a9a97220 */ /* 0x080fe20000400000 */
[----:B------:R-:W-:Y:S01]  /*b040*/  ISETP.GT.AND P5, PT, R0, 0x1, P0 ;  /* 0x000000010000780c */ /* 0x000fe200007a4270 */
[----:B------:R-:W-:Y:S01]  /*b050*/  USHF.L.U64.HI UR4, UR6, 0x4, UR7 ;  /* 0x0000000406047899 */ /* 0x000fe20008010207 */
[----:B------:R-:W-:Y:S01]  /*b060*/  LEA.HI.X R9, R6, UR5, R4, 0x1, P1 ;  /* 0x0000000506097c11 */ /* 0x000fe200088f0c04 */
[----:B------:R-:W-:Y:S01]  /*b070*/  USHF.L.U32 UR5, UR6, 0x4, URZ ;  /* 0x0000000406057899 */ /* 0x000fe2000800063f */
[----:B------:R-:W-:Y:S01]  /*b080*/  ISETP.GT.AND P1, PT, R3, 0x8, PT ;  /* 0x000000080300780c */ /* 0x000fe20003f24270 */
[-C--:B------:R-:W-:Y:S01]  /*b090*/  FMUL R170, R170, R19.reuse ;  /* 0x00000013aaaa7220 */ /* 0x080fe20000400000 */
[----:B------:R-:W-:Y:S01]  /*b0a0*/  F2FP.F16.F32.PACK_AB R168, RZ, R168 ;  /* 0x000000a8ffa8723e */ /* 0x000fe200000000ff */
[-C--:B------:R-:W-:Y:S01]  /*b0b0*/  FMUL R171, R171, R19.reuse ;  /* 0x00000013abab7220 */ /* 0x080fe20000400000 */
[----:B------:R-:W-:Y:S01]  /*b0c0*/  ISETP.GT.AND P3, PT, R0, RZ, P1 ;  /* 0x000000ff0000720c */ /* 0x000fe20000f64270 */
[----:B------:R-:W-:Y:S01]  /*b0d0*/  FMUL R172, R172, R19 ;  /* 0x00000013acac7220 */ /* 0x000fe20000400000 */
[----:B------:R-:W-:Y:S01]  /*b0e0*/  IADD3 R4, P4, R8, UR5, RZ ;  /* 0x0000000508047c10 */ /* 0x000fe2000ff9e0ff */
[----:B------:R-:W-:Y:S01]  /*b0f0*/  @P2 STG.E.U16 desc[UR36][R8.64], R168 ;  /* 0x000000a808002986 */ /* 0x000fe2000c101524 */
[----:B------:R-:W-:Y:S01]  /*b100*/  F2FP.F16.F32.PACK_AB R169, RZ, R169 ;  /* 0x000000a9ffa9723e */ /* 0x000fe200000000ff */
[-C--:B------:R-:W-:Y:S01]  /*b110*/  FMUL R173, R173, R19.reuse ;  /* 0x00000013adad7220 */ /* 0x080fe20000400000 */
[----:B------:R-:W-:Y:S01]  /*b120*/  F2FP.F16.F32.PACK_AB R170, RZ, R170 ;  /* 0x000000aaffaa723e */ /* 0x000fe200000000ff */
[-C--:B------:R-:W-:Y:S01]  /*b130*/  FMUL R174, R174, R19.reuse ;  /* 0x00000013aeae7220 */ /* 0x080fe20000400000 */
[----:B------:R-:W-:Y:S01]  /*b140*/  IADD3.X R5, R9, UR4, RZ, P4, !PT ;  /* 0x0000000409057c10 */ /* 0x000fe2000a7fe4ff */
[----:B------:R-:W-:Y:S01]  /*b150*/  @P5 STG.E.U16 desc[UR36][R8.64+0x2], R169 ;  /* 0x000002a908005986 */ /* 0x000fe2000c101524 */
[C---:B------:R-:W-:Y:S01]  /*b160*/  ISETP.GT.AND P2, PT, R0.reuse, 0x1, P1 ;  /* 0x000000010000780c */ /* 0x040fe20000f44270 */
[-C--:B------:R-:W-:Y:S01]  /*b170*/  FMUL R175, R175, R19.reuse ;  /* 0x00000013afaf7220 */ /* 0x080fe20000400000 */
[C---:B------:R-:W-:Y:S01]  /*b180*/  ISETP.GT.AND P4, PT, R0.reuse, 0x8, P0 ;  /* 0x000000080000780c */ /* 0x040fe20000784270 */
[----:B------:R-:W-:Y:S01]  /*b190*/  @P3 STG.E.U16 desc[UR36][R4.64], R170 ;  /* 0x000000aa04003986 */ /* 0x000fe2000c101524 */
[----:B------:R-:W-:Y:S01]  /*b1a0*/  ISETP.GT.AND P5, PT, R0, 0x9, P0 ;  /* 0x000000090000780c */ /* 0x000fe200007a4270 */
[-C--:B------:R-:W-:Y:S01]  /*b1b0*/  FMUL R176, R176, R19.reuse ;  /* 0x00000013b0b07220 */ /* 0x080fe20000400000 */
[----:B------:R-:W-:Y:S01]  /*b1c0*/  ISETP.GT.AND P3, PT, R0, 0x8, P1 ;  /* 0x000000080000780c */ /* 0x000fe20000f64270 */
[----:B------:R-:W-:Y:S01]  /*b1d0*/  FMUL R177, R177, R19 ;  /* 0x00000013b1b17220 */ /* 0x000fe20000400000 */
[----:B------:R-:W-:Y:S01]  /*b1e0*/  F2FP.F16.F32.PACK_AB R171, RZ, R171 ;  /* 0x000000abffab723e */ /* 0x000fe200000000ff */
[-C--:B------:R-:W-:Y:S01]  /*b1f0*/  FMUL R178, R178, R19.reuse ;  /* 0x00000013b2b27220 */ /* 0x080fe20000400000 */
[----:B------:R-:W-:Y:S01]  /*b200*/  F2FP.F16.F32.PACK_AB R172, RZ, R172 ;  /* 0x000000acffac723e */ /* 0x000fe200000000ff */
[----:B------:R-:W-:Y:S01]  /*b210*/  FMUL R179, R179, R19 ;  /* 0x00000013b3b37220 */ /* 0x000fe20000400000 */
[----:B------:R-:W-:Y:S01]  /*b220*/  F2FP.F16.F32.PACK_AB R173, RZ, R173 ;  /* 0x000000adffad723e */ /* 0x000fe200000000ff */
[----:B------:R-:W-:Y:S01]  /*b230*/  @P2 STG.E.U16 desc[UR36][R4.64+0x2], R171 ;  /* 0x000002ab04002986 */ /* 0x000fe2000c101524 */
[----:B------:R-:W-:Y:S01]  /*b240*/  F2FP.F16.F32.PACK_AB R174, RZ, R174 ;  /* 0x000000aeffae723e */ /* 0x000fe200000000ff */
[-C--:B------:R-:W-:Y:S01]  /*b250*/  FMUL R180, R180, R19.reuse ;  /* 0x00000013b4b47220 */ /* 0x080fe20000400000 */
[C---:B------:R-:W-:Y:S01]  /*b260*/  ISETP.GT.AND P2, PT, R0.reuse, 0x9, P1 ;  /* 0x000000090000780c */ /* 0x040fe20000f44270 */
[----:B------:R-:W-:Y:S01]  /*b270*/  @P4 STG.E.U16 desc[UR36][R8.64+0x10], R172 ;  /* 0x000010ac08004986 */ /* 0x000fe2000c101524 */
[C---:B------:R-:W-:Y:S01]  /*b280*/  ISETP.GT.AND P4, PT, R0.reuse, 0x10, P0 ;  /* 0x000000100000780c */ /* 0x040fe20000784270 */
[----:B------:R-:W-:Y:S01]  /*b290*/  FMUL R181, R181, R19 ;  /* 0x00000013b5b57220 */ /* 0x000fe20000400000 */
[----:B------:R-:W-:Y:S01]  /*b2a0*/  F2FP.F16.F32.PACK_AB R175, RZ, R175 ;  /* 0x000000afffaf723e */ /* 0x000fe200000000ff */
[----:B------:R-:W-:Y:S01]  /*b2b0*/  @P5 STG.E.U16 desc[UR36][R8.64+0x12], R173 ;  /* 0x000012ad08005986 */ /* 0x000fe2000c101524 */
[----:B------:R-:W-:Y:S01]  /*b2c0*/  ISETP.GT.AND P5, PT, R0, 0x11, P0 ;  /* 0x000000110000780c */ /* 0x000fe200007a4270 */
[-C--:B------:R-:W-:Y:S01]  /*b2d0*/  FMUL R182, R182, R19.reuse ;  /* 0x00000013b6b67220 */ /* 0x080fe20000400000 */
[----:B------:R-:W-:Y:S01]  /*b2e0*/  F2FP.F16.F32.PACK_AB R176, RZ, R176 ;  /* 0x000000b0ffb0723e */ /* 0x000fe200000000ff */
[----:B------:R-:W-:Y:S01]  /*b2f0*/  @P3 STG.E.U16 desc[UR36][R4.64+0x10], R174 ;  /* 0x000010ae04003986 */ /* 0x000fe2000c101524 */
[----:B------:R-:W-:Y:S01]  /*b300*/  ISETP.GT.AND P3, PT, R0, 0x10, P1 ;  /* 0x000000100000780c */ /* 0x000fe20000f64270 */
        /* <DEDUP_REMOVED lines=111> */
[C---:B------:R-:W-:Y:S01]  /*ba00*/  ISETP.GT.AND P3, PT, R0.reuse, 0x48, P1 ;  /* 0x000000480000780c */ /* 0x040fe20000f64270 */
[----:B------:R-:W-:Y:S01]  /*ba10*/  FMUL R211, R211, R19 ;  /* 0x00000013d3d37220 */ /* 0x000fe20000400000 */
[----:B------:R-:W-:Y:S01]  /*ba20*/  F2FP.F16.F32.PACK_AB R205, RZ, R205 ;  /* 0x000000cdffcd723e */ /* 0x000fe200000000ff */
[----:B------:R-:W-:Y:S01]  /*ba30*/  @P2 STG.E.U16 desc[UR36][R4.64+0x82], R203 ;  /* 0x000082cb04002986 */ /* 0x000fe2000c101524 */
[----:B------:R-:W-:Y:S01]  /*ba40*/  F2FP.F16.F32.PACK_AB R206, RZ, R206 ;  /* 0x000000ceffce723e */ /* 0x000fe200000000ff */
[-C--:B------:R-:W-:Y:S01]  /*ba50*/  FMUL R213, R213, R19.reuse ;  /* 0x00000013d5d57220 */ /* 0x080fe20000400000 */
[C---:B------:R-:W-:Y:S01]  /*ba60*/  ISETP.GT.AND P2, PT, R0.reuse, 0x49, P1 ;  /* 0x000000490000780c */ /* 0x040fe20000f44270 */
[----:B------:R-:W-:Y:S01]  /*ba70*/  @P4 STG.E.U16 desc[UR36][R8.64+0x90], R204 ;  /* 0x000090cc08004986 */ /* 0x000fe2000c101524 */
[----:B------:R-:W-:Y:S01]  /*ba80*/  ISETP.GT.AND P4, PT, R0, 0x50, P0 ;  /* 0x000000500000780c */ /* 0x000fe20000784270 */
        /* <DEDUP_REMOVED lines=12> */
[----:B------:R-:W-:Y:S01]  /*bb50*/  IMAD.U32 R7, RZ, RZ, UR6 ;  /* 0x00000006ff077e24 */ /* 0x000fe2000f8e00ff */
[C---:B------:R-:W-:Y:S01]  /*bb60*/  ISETP.GT.AND P2, PT, R0.reuse, 0x51, P1 ;  /* 0x000000510000780c */ /* 0x040fe20000f44270 */
[----:B------:R-:W-:Y:S01]  /*bb70*/  @P4 STG.E.U16 desc[UR36][R8.64+0xa0], R208 ;  /* 0x0000a0d008004986 */ /* 0x000fe2000c101524 */
[C---:B------:R-:W-:Y:S01]  /*bb80*/  ISETP.GT.AND P4, PT, R0.reuse, 0x58, P0 ;  /* 0x000000580000780c */ /* 0x040fe20000784270 */
[----:B------:R-:W-:Y:S01]  /*bb90*/  USHF.L.U64.HI UR10, UR6, 0x8, UR7 ;  /* 0x00000008060a7899 */ /* 0x000fe20008010207 */
[C---:B------:R-:W-:Y:S01]  /*bba0*/  ISETP.GT.AND P0, PT, R0.reuse, 0x59, P0 ;  /* 0x000000590000780c */ /* 0x040fe20000704270 */
[----:B------:R-:W-:Y:S01]  /*bbb0*/  @P5 STG.E.U16 desc[UR36][R8.64+0xa2], R209 ;  /* 0x0000a2d108005986 */ /* 0x000fe2000c101524 */
[----:B------:R-:W-:Y:S01]  /*bbc0*/  F2FP.F16.F32.PACK_AB R211, RZ, R211 ;  /* 0x000000d3ffd3723e */ /* 0x000fe200000000ff */
[----:B------:R-:W-:Y:S01]  /*bbd0*/  FMUL R121, R121, R19 ;  /* 0x0000001379797220 */ /* 0x000fe20000400000 */
[----:B------:R-:W-:Y:S01]  /*bbe0*/  F2FP.F16.F32.PACK_AB R213, RZ, R213 ;  /* 0x000000d5ffd5723e */ /* 0x000fe200000000ff */
[----:B------:R-:W-:Y:S01]  /*bbf0*/  @P3 STG.E.U16 desc[UR36][R4.64+0xa0], R210 ;  /* 0x0000a0d204003986 */ /* 0x000fe2000c101524 */
[----:B------:R-:W-:Y:S01]  /*bc00*/  ISETP.GT.AND P3, PT, R0, 0x58, P1 ;  /* 0x000000580000780c */ /* 0x000fe20000f64270 */
[-C--:B------:R-:W-:Y:S01]  /*bc10*/  FMUL R120, R120, R19.reuse ;  /* 0x0000001378787220 */ /* 0x080fe20000400000 */
[----:B------:R-:W-:Y:S01]  /*bc20*/  F2FP.F16.F32.PACK_AB R212, RZ, R212 ;  /* 0x000000d4ffd4723e */ /* 0x000fe200000000ff */
[----:B------:R-:W-:Y:S01]  /*bc30*/  @P2 STG.E.U16 desc[UR36][R4.64+0xa2], R211 ;  /* 0x0000a2d304002986 */ /* 0x000fe2000c101524 */
[----:B------:R-:W-:Y:S01]  /*bc40*/  F2FP.F16.F32.PACK_AB R214, RZ, R214 ;  /* 0x000000d6ffd6723e */ /* 0x000fe200000000ff */
[-C--:B------:R-:W-:Y:S01]  /*bc50*/  FMUL R122, R122, R19.reuse ;  /* 0x000000137a7a7220 */ /* 0x080fe20000400000 */
[----:B------:R-:W-:Y:S01]  /*bc60*/  ISETP.GT.AND P1, PT, R0, 0x59, P1 ;  /* 0x000000590000780c */ /* 0x000fe20000f24270 */
[----:B------:R-:W-:Y:S01]  /*bc70*/  @P0 STG.E.U16 desc[UR36][R8.64+0xb2], R213 ;  /* 0x0000b2d508000986 */ /* 0x000fe2000c101524 */
[----:B------:R-:W-:Y:S01]  /*bc80*/  ISETP.GT.AND P0, PT, R3, 0x80, PT ;  /* 0x000000800300780c */ /* 0x000fe20003f04270 */
[----:B------:R-:W-:Y:S01]  /*bc90*/  FMUL R123, R123, R19 ;  /* 0x000000137b7b7220 */ /* 0x000fe20000400000 */
[----:B------:R-:W-:Y:S01]  /*bca0*/  F2FP.F16.F32.PACK_AB R215, RZ, R215 ;  /* 0x000000d7ffd7723e */ /* 0x000fe200000000ff */
[----:B------:R-:W-:Y:S01]  /*bcb0*/  @P4 STG.E.U16 desc[UR36][R8.64+0xb0], R212 ;  /* 0x0000b0d408004986 */ /* 0x000fe2000c101524 */
[----:B------:R-:W-:Y:S01]  /*bcc0*/  LEA R6, P4, R7, R8, 0x8 ;  /* 0x0000000807067211 */ /* 0x000fe200078840ff */
[-C--:B------:R-:W-:Y:S01]  /*bcd0*/  FMUL R124, R124, R19.reuse ;  /* 0x000000137c7c7220 */ /* 0x080fe20000400000 */
[C---:B------:R-:W-:Y:S01]  /*bce0*/  ISETP.GT.AND P2, PT, R0.reuse, RZ, P0 ;  /* 0x000000ff0000720c */ /* 0x040fe20000744270 */
[----:B------:R-:W-:Y:S01]  /*bcf0*/  @P3 STG.E.U16 desc[UR36][R4.64+0xb0], R214 ;  /* 0x0000b0d604003986 */ /* 0x000fe2000c101524 */
[----:B------:R-:W-:Y:S01]  /*bd00*/  ISETP.GT.AND P3, PT, R0, 0x1, P0 ;  /* 0x000000010000780c */ /* 0x000fe20000764270 */
[----:B------:R-:W-:Y:S01]  /*bd10*/  FMUL R125, R125, R19 ;  /* 0x000000137d7d7220 */ /* 0x000fe20000400000 */
[----:B------:R-:W-:Y:S01]  /*bd20*/  F2FP.F16.F32.PACK_AB R121, RZ, R121 ;  /* 0x00000079ff79723e */ /* 0x000fe200000000ff */
[----:B------:R0:W-:Y:S01]  /*bd30*/  @P1 STG.E.U16 desc[UR36][R4.64+0xb2], R215 ;  /* 0x0000b2d704001986 */ /* 0x0001e2000c101524 */
[----:B------:R-:W-:Y:S01]  /*bd40*/  IADD3.X R7, R9, UR10, RZ, P4, !PT ;  /* 0x0000000a09077c10 */ /* 0x000fe2000a7fe4ff */
[-C--:B------:R-:W-:Y:S01]  /*bd50*/  FMUL R126, R126, R19.reuse ;  /* 0x000000137e7e7220 */ /* 0x080fe20000400000 */
[----:B------:R-:W-:Y:S01]  /*bd60*/  ISETP.GT.AND P1, PT, R3, 0x88, PT ;  /* 0x000000880300780c */ /* 0x000fe20003f24270 */
[-C--:B------:R-:W-:Y:S01]  /*bd70*/  FMUL R127, R127, R19.reuse ;  /* 0x000000137f7f7220 */ /* 0x080fe20000400000 */
[----:B------:R-:W-:Y:S01]  /*bd80*/  IADD3 R12, P6, R6, UR5, RZ ;  /* 0x00000005060c7c10 */ /* 0x000fe2000ffde0ff */
[-C--:B------:R-:W-:Y:S01]  /*bd90*/  FMUL R128, R128, R19.reuse ;  /* 0x0000001380807220 */ /* 0x080fe20000400000 */
[C---:B------:R-:W-:Y:S01]  /*bda0*/  ISETP.GT.AND P5, PT, R0.reuse, RZ, P1 ;  /* 0x000000ff0000720c */ /* 0x040fe20000fa4270 */
[-C--:B------:R-:W-:Y:S01]  /*bdb0*/  FMUL R129, R129, R19.reuse ;  /* 0x0000001381817220 */ /* 0x080fe20000400000 */
[----:B------:R-:W-:Y:S01]  /*bdc0*/  ISETP.GT.AND P4, PT, R0, 0x1, P1 ;  /* 0x000000010000780c */ /* 0x000fe20000f84270 */
[----:B------:R-:W-:Y:S01]  /*bdd0*/  @P3 STG.E.U16 desc[UR36][R6.64+0x2], R121 ;  /* 0x0000027906003986 */ /* 0x000fe2000c101524 */
[----:B------:R-:W-:Y:S01]  /*bde0*/  F2FP.F16.F32.PACK_AB R120, RZ, R120 ;  /* 0x00000078ff78723e */ /* 0x000fe200000000ff */
[-C--:B------:R-:W-:Y:S01]  /*bdf0*/  FMUL R130, R130, R19.reuse ;  /* 0x0000001382827220 */ /* 0x080fe20000400000 */
[----:B------:R-:W-:Y:S01]  /*be00*/  ISETP.GT.AND P3, PT, R0, 0x8, P0 ;  /* 0x000000080000780c */ /* 0x000fe20000764270 */
[-C--:B------:R-:W-:Y:S01]  /*be10*/  FMUL R131, R131, R19.reuse ;  /* 0x0000001383837220 */ /* 0x080fe20000400000 */
[----:B------:R-:W-:Y:S01]  /*be20*/  IADD3.X R13, R7, UR4, RZ, P6, !PT ;  /* 0x00000004070d7c10 */ /* 0x000fe2000b7fe4ff */
[----:B------:R-:W-:Y:S01]  /*be30*/  @P2 STG.E.U16 desc[UR36][R6.64], R120 ;  /* 0x0000007806002986 */ /* 0x000fe2000c101524 */
[----:B0-----:R-:W-:Y:S01]  /*be40*/  IADD3 R4, P6, R6, UR5, RZ ;  /* 0x0000000506047c10 */ /* 0x001fe2000ffde0ff */
[-C--:B------:R-:W-:Y:S01]  /*be50*/  FMUL R132, R132, R19.reuse ;  /* 0x0000001384847220 */ /* 0x080fe20000400000 */
[----:B------:R-:W-:Y:S01]  /*be60*/  F2FP.F16.F32.PACK_AB R122, RZ, R122 ;  /* 0x0000007aff7a723e */ /* 0x000fe200000000ff */
[-C--:B------:R-:W-:Y:S01]  /*be70*/  FMUL R133, R133, R19.reuse ;  /* 0x0000001385857220 */ /* 0x080fe20000400000 */
[----:B------:R-:W-:Y:S01]  /*be80*/  ISETP.GT.AND P2, PT, R0, 0x9, P0 ;  /* 0x000000090000780c */ /* 0x000fe20000744270 */
[----:B------:R-:W-:Y:S01]  /*be90*/  FMUL R134, R134, R19 ;  /* 0x0000001386867220 */ /* 0x000fe20000400000 */
[----:B------:R-:W-:Y:S01]  /*bea0*/  F2FP.F16.F32.PACK_AB R123, RZ, R123 ;  /* 0x0000007bff7b723e */ /* 0x000fe200000000ff */
[----:B------:R-:W-:Y:S01]  /*beb0*/  @P5 STG.E.U16 desc[UR36][R12.64], R122 ;  /* 0x0000007a0c005986 */ /* 0x000fe2000c101524 */
[----:B------:R-:W-:Y:S01]  /*bec0*/  IADD3.X R5, R7, UR4, RZ, P6, !PT ;  /* 0x0000000407057c10 */ /* 0x000fe2000b7fe4ff */
[-C--:B------:R-:W-:Y:S01]  /*bed0*/  FMUL R135, R135, R19.reuse ;  /* 0x0000001387877220 */ /* 0x080fe20000400000 */
[----:B------:R-:W-:Y:S01]  /*bee0*/  F2FP.F16.F32.PACK_AB R124, RZ, R124 ;  /* 0x0000007cff7c723e */ /* 0x000fe200000000ff */
[----:B------:R-:W-:Y:S01]  /*bef0*/  FMUL R136, R136, R19 ;  /* 0x0000001388887220 */ /* 0x000fe20000400000 */
[----:B------:R-:W-:Y:S01]  /*bf00*/  F2FP.F16.F32.PACK_AB R125, RZ, R125 ;  /* 0x0000007dff7d723e */ /* 0x000fe200000000ff */
[----:B------:R-:W-:Y:S01]  /*bf10*/  @P4 STG.E.U16 desc[UR36][R4.64+0x2], R123 ;  /* 0x0000027b04004986 */ /* 0x000fe2000c101524 */
[----:B------:R-:W-:Y:S01]  /*bf20*/  F2FP.F16.F32.PACK_AB R126, RZ, R126 ;  /* 0x0000007eff7e723e */ /* 0x000fe200000000ff */
[----:B------:R-:W-:Y:S01]  /*bf30*/  FMUL R137, R137, R19 ;  /* 0x0000001389897220 */ /* 0x000fe20000400000 */
[----:B------:R-:W-:Y:S01]  /*bf40*/  F2FP.F16.F32.PACK_AB R127, RZ, R127 ;  /* 0x0000007fff7f723e */ /* 0x000fe200000000ff */
[----:B------:R-:W-:Y:S01]  /*bf50*/  @P3 STG.E.U16 desc[UR36][R6.64+0x10], R124 ;  /* 0x0000107c06003986 */ /* 0x000fe2000c101524 */
[----:B------:R-:W-:Y:S01]  /*bf60*/  ISETP.GT.AND P3, PT, R0, 0x8, P1 ;  /* 0x000000080000780c */ /* 0x000fe20000f64270 */
[-C--:B------:R-:W-:Y:S01]  /*bf70*/  FMUL R138, R138, R19.reuse ;  /* 0x000000138a8a7220 */ /* 0x080fe20000400000 */
[C---:B------:R-:W-:Y:S01]  /*bf80*/  ISETP.GT.AND P4, PT, R0.reuse, 0x10, P0 ;  /* 0x000000100000780c */ /* 0x040fe20000784270 */
[----:B------:R-:W-:Y:S01]  /*bf90*/  @P2 STG.E.U16 desc[UR36][R6.64+0x12], R125 ;  /* 0x0000127d06002986 */ /* 0x000fe2000c101524 */
[C---:B------:R-:W-:Y:S01]  /*bfa0*/  ISETP.GT.AND P2, PT, R0.reuse, 0x9, P1 ;  /* 0x000000090000780c */ /* 0x040fe20000f44270 */
[-C--:B------:R-:W-:Y:S01]  /*bfb0*/  FMUL R139, R139, R19.reuse ;  /* 0x000000138b8b7220 */ /* 0x080fe20000400000 */
[----:B------:R-:W-:Y:S01]  /*bfc0*/  ISETP.GT.AND P5, PT, R0, 0x11, P0 ;  /* 0x000000110000780c */ /* 0x000fe200007a4270 */
[-C--:B------:R-:W-:Y:S01]  /*bfd0*/  FMUL R140, R140, R19.reuse ;  /* 0x000000138c8c7220 */ /* 0x080fe20000400000 */
[----:B------:R-:W-:Y:S01]  /*bfe0*/  F2FP.F16.F32.PACK_AB R128, RZ, R128 ;  /* 0x00000080ff80723e */ /* 0x000fe200000000ff */
[----:B------:R-:W-:Y:S01]  /*bff0*/  FMUL R141, R141, R19 ;  /* 0x000000138d8d7220 */ /* 0x000fe20000400000 */
[----:B------:R-:W-:Y:S01]  /*c000*/  F2FP.F16.F32.PACK_AB R129, RZ, R129 ;  /* 0x00000081ff81723e */ /* 0x000fe200000000ff */
[----:B------:R-:W-:Y:S01]  /*c010*/  FMUL R142, R142, R19 ;  /* 0x000000138e8e7220 */ /* 0x000fe20000400000 */
[----:B------:R-:W-:Y:S01]  /*c020*/  F2FP.F16.F32.PACK_AB R130, RZ, R130 ;  /* 0x00000082ff82723e */ /* 0x000fe200000000ff */
[--C-:B------:R-:W-:Y:S01]  /*c030*/  @P3 IMAD.MOV.U32 R10, RZ, RZ, R12.reuse ;  /* 0x000000ffff0a3224 */ /* 0x100fe200078e000c */
[----:B------:R-:W-:Y:S01]  /*c040*/  F2FP.F16.F32.PACK_AB R131, RZ, R131 ;  /* 0x00000083ff83723e */ /* 0x000fe200000000ff */
[--C-:B------:R-:W-:Y:S01]  /*c050*/  @P3 IMAD.MOV.U32 R11, RZ, RZ, R13.reuse ;  /* 0x000000ffff0b3224 */ /* 0x100fe200078e000d */
[----:B------:R-:W-:Y:S01]  /*c060*/  F2FP.F16.F32.PACK_AB R132, RZ, R132 ;  /* 0x00000084ff84723e */ /* 0x000fe200000000ff */
[----:B------:R-:W-:Y:S01]  /*c070*/  FMUL R143, R143, R19 ;  /* 0x000000138f8f7220 */ /* 0x000fe20000400000 */
[----:B------:R-:W-:Y:S01]  /*c080*/  F2FP.F16.F32.PACK_AB R133, RZ, R133 ;  /* 0x00000085ff85723e */ /* 0x000fe200000000ff */
[-C--:B------:R-:W-:Y:S01]  /*c090*/  FMUL R144, R144, R19.reuse ;  /* 0x0000001390907220 */ /* 0x080fe20000400000 */
[----:B------:R0:W-:Y:S01]  /*c0a0*/  @P3 STG.E.U16 desc[UR36][R10.64+0x10], R126 ;  /* 0x0000107e0a003986 */ /* 0x0001e2000c101524 */
[C---:B------:R-:W-:Y:S01]  /*c0b0*/  ISETP.GT.AND P3, PT, R0.reuse, 0x11, P1 ;  /* 0x000000110000780c */ /* 0x040fe20000f64270 */
[-C--:B------:R-:W-:Y:S01]  /*c0c0*/  FMUL R145, R145, R19.reuse ;  /* 0x0000001391917220 */ /* 0x080fe20000400000 */
[----:B------:R-:W-:Y:S01]  /*c0d0*/  F2FP.F16.F32.PACK_AB R134, RZ, R134 ;  /* 0x00000086ff86723e */ /* 0x000fe200000000ff */
[----:B------:R-:W-:Y:S01]  /*c0e0*/  @P2 STG.E.U16 desc[UR36][R4.64+0x12], R127 ;  /* 0x0000127f04002986 */ /* 0x000fe2000c101524 */
[----:B------:R-:W-:Y:S01]  /*c0f0*/  ISETP.GT.AND P2, PT, R0, 0x10, P1 ;  /* 0x000000100000780c */ /* 0x000fe20000f44270 */
[----:B------:R-:W-:Y:S01]  /*c100*/  FMUL R146, R146, R19 ;  /* 0x0000001392927220 */ /* 0x000fe20000400000 */
[----:B------:R-:W-:Y:S01]  /*c110*/  F2FP.F16.F32.PACK_AB R135, RZ, R135 ;  /* 0x00000087ff87723e */ /* 0x000fe200000000ff */
[----:B------:R-:W-:Y:S01]  /*c120*/  @P4 STG.E.U16 desc[UR36][R6.64+0x20], R128 ;  /* 0x0000208006004986 */ /* 0x000fe2000c101524 */
[C---:B------:R-:W-:Y:S01]  /*c130*/  ISETP.GT.AND P4, PT, R0.reuse, 0x18, P0 ;  /* 0x000000180000780c */ /* 0x040fe20000784270 */
[-C--:B------:R-:W-:Y:S01]  /*c140*/  FMUL R147, R147, R19.reuse ;  /* 0x0000001393937220 */ /* 0x080fe20000400000 */
[----:B------:R-:W-:Y:S01]  /*c150*/  F2FP.F16.F32.PACK_AB R136, RZ, R136 ;  /* 0x00000088ff88723e */ /* 0x000fe200000000ff */
[----:B------:R-:W-:Y:S01]  /*c160*/  @P5 STG.E.U16 desc[UR36][R6.64+0x22], R129 ;  /* 0x0000228106005986 */ /* 0x000fe2000c101524 */
[----:B------:R-:W-:Y:S01]  /*c170*/  ISETP.GT.AND P5, PT, R0, 0x19, P0 ;  /* 0x000000190000780c */ /* 0x000fe200007a4270 */
[----:B------:R-:W-:Y:S01]  /*c180*/  FMUL R148, R148, R19 ;  /* 0x0000001394947220 */ /* 0x000fe20000400000 */
[----:B------:R-:W-:Y:S01]  /*c190*/  F2FP.F16.F32.PACK_AB R137, RZ, R137 ;  /* 0x00000089ff89723e */ /* 0x000fe200000000ff */
[----:B------:R-:W-:Y:S01]  /*c1a0*/  FMUL R149, R149, R19 ;  /* 0x0000001395957220 */ /* 0x000fe20000400000 */
[----:B------:R-:W-:Y:S01]  /*c1b0*/  F2FP.F16.F32.PACK_AB R138, RZ, R138 ;  /* 0x0000008aff8a723e */ /* 0x000fe200000000ff */
[--C-:B0-----:R-:W-:Y:S01]  /*c1c0*/  @P2 IMAD.MOV.U32 R10, RZ, RZ, R12.reuse ;  /* 0x000000ffff0a2224 */ /* 0x101fe200078e000c */
[----:B------:R-:W-:Y:S01]  /*c1d0*/  F2FP.F16.F32.PACK_AB R139, RZ, R139 ;  /* 0x0000008bff8b723e */ /* 0x000fe200000000ff */
[--C-:B------:R-:W-:Y:S01]  /*c1e0*/  @P2 IMAD.MOV.U32 R11, RZ, RZ, R13.reuse ;  /* 0x000000ffff0b2224 */ /* 0x100fe200078e000d */
[----:B------:R-:W-:Y:S01]  /*c1f0*/  F2FP.F16.F32.PACK_AB R140, RZ, R140 ;  /* 0x0000008cff8c723e */ /* 0x000fe200000000ff */
[----:B------:R-:W-:Y:S01]  /*c200*/  FMUL R150, R150, R19 ;  /* 0x0000001396967220 */ /* 0x000fe20000400000 */
[----:B------:R-:W-:Y:S01]  /*c210*/  F2FP.F16.F32.PACK_AB R141, RZ, R141 ;  /* 0x0000008dff8d723e */ /* 0x000fe200000000ff */
[-C--:B------:R-:W-:Y:S01]  /*c220*/  FMUL R151, R151, R19.reuse ;  /* 0x0000001397977220 */ /* 0x080fe20000400000 */
[----:B------:R0:W-:Y:S01]  /*c230*/  @P2 STG.E.U16 desc[UR36][R10.64+0x20], R130 ;  /* 0x000020820a002986 */ /* 0x0001e2000c101524 */
        /* <DEDUP_REMOVED lines=8> */
[----:B------:R-:W-:Y:S01]  /*c2c0*/  ISETP.GT.AND P4, PT, R0, 0x20, P0 ;  /* 0x000000200000780c */ /* 0x000fe20000784270 */
[----:B------:R-:W-:Y:S01]  /*c2d0*/  FMUL R154, R154, R19 ;  /* 0x000000139a9a7220 */ /* 0x000fe20000400000 */
[----:B------:R-:W-:Y:S01]  /*c2e0*/  F2FP.F16.F32.PACK_AB R144, RZ, R144 ;  /* 0x00000090ff90723e */ /* 0x000fe200000000ff */
[----:B------:R-:W-:Y:S01]  /*c2f0*/  @P5 STG.E.U16 desc[UR36][R6.64+0x32], R133 ;  /* 0x0000328506005986 */ /* 0x000fe2000c101524 */
[----:B------:R-:W-:Y:S01]  /*c300*/  ISETP.GT.AND P5, PT, R0, 0x21, P0 ;  /* 0x000000210000780c */ /* 0x000fe200007a4270 */
        /* <DEDUP_REMOVED lines=21> */
[--C-:B0-----:R-:W-:Y:S01]  /*c460*/  @P2 IMAD.MOV.U32 R11, RZ, RZ, R13.reuse ;  /* 0x000000ffff0b2224 */ /* 0x101fe200078e000d */
[----:B------:R-:W-:Y:S01]  /*c470*/  @P2 MOV R10, R12 ;  /* 0x0000000c000a2202 */ /* 0x000fe20000000f00 */
[----:B------:R-:W-:Y:S01]  /*c480*/  FMUL R160, R160, R19 ;  /* 0x00000013a0a07220 */ /* 0x000fe20000400000 */
[----:B------:R-:W-:Y:S01]  /*c490*/  F2FP.F16.F32.PACK_AB R151, RZ, R151 ;  /* 0x00000097ff97723e */ /* 0x000fe200000000ff */
[-C--:B------:R-:W-:Y:S01]  /*c4a0*/  FMUL R161, R161, R19.reuse ;  /* 0x00000013a1a17220 */ /* 0x080fe20000400000 */
[----:B------:R-:W-:Y:S01]  /*c4b0*/  F2FP.F16.F32.PACK_AB R152, RZ, R152 ;  /* 0x00000098ff98723e */ /* 0x000fe200000000ff */
[----:B------:R0:W-:Y:S01]  /*c4c0*/  @P2 STG.E.U16 desc[UR36][R10.64+0x40], R138 ;  /* 0x0000408a0a002986 */ /* 0x0001e2000c101524 */
[----:B------:R-:W-:Y:S01]  /*c4d0*/  ISETP.GT.AND P2, PT, R0, 0x28, P1 ;  /* 0x000000280000780c */ /* 0x000fe20000f44270 */
[----:B------:R-:W-:Y:S01]  /*c4e0*/  FMUL R162, R162, R19 ;  /* 0x00000013a2a27220 */ /* 0x000fe20000400000 */
[----:B------:R-:W-:Y:S01]  /*c4f0*/  F2FP.F16.F32.PACK_AB R153, RZ, R153 ;  /* 0x00000099ff99723e */ /* 0x000fe200000000ff */
[----:B------:R-:W-:Y:S01]  /*c500*/  @P3 STG.E.U16 desc[UR36][R4.64+0x42], R139 ;  /* 0x0000428b04003986 */ /* 0x000fe2000c101524 */
[C---:B------:R-:W-:Y:S01]  /*c510*/  ISETP.GT.AND P3, PT, R0.reuse, 0x29, P1 ;  /* 0x000000290000780c */ /* 0x040fe20000f64270 */
        /* <DEDUP_REMOVED lines=17> */
[----:B------:R-:W-:Y:S01]  /*c630*/  FMUL R167, R167, R19 ;  /* 0x00000013a7a77220 */ /* 0x000fe20000400000 */
[----:B------:R-:W-:Y:S01]  /*c640*/  F2FP.F16.F32.PACK_AB R158, RZ, R158 ;  /* 0x0000009eff9e723e */ /* 0x000fe200000000ff */
[----:B------:R-:W-:Y:S01]  /*c650*/  @P3 STG.E.U16 desc[UR36][R4.64+0x52], R143 ;  /* 0x0000528f04003986 */ /* 0x000fe2000c101524 */
[C---:B------:R-:W-:Y:S01]  /*c660*/  ISETP.GT.AND P3, PT, R0.reuse, 0x31, P1 ;  /* 0x000000310000780c */ /* 0x040fe20000f64270 */
[----:B------:R-:W-:Y:S01]  /*c670*/  IMAD.U32 R15, RZ, RZ, UR6 ;  /* 0x00000006ff0f7e24 */ /* 0x000fe2000f8e00ff */
[----:B------:R-:W-:Y:S01]  /*c680*/  F2FP.F16.F32.PACK_AB R159, RZ, R159 ;  /* 0x0000009fff9f723e */ /* 0x000fe200000000ff */
[----:B------:R-:W-:Y:S01]  /*c690*/  @P4 STG.E.U16 desc[UR36][R6.64+0x60], R144 ;  /* 0x0000609006004986 */ /* 0x000fe2000c101524 */
[C---:B------:R-:W-:Y:S01]  /*c6a0*/  ISETP.GT.AND P4, PT, R0.reuse, 0x38, P0 ;  /* 0x000000380000780c */ /* 0x040fe20000784270 */
[----:B------:R-:W-:Y:S01]  /*c6b0*/  USHF.L.U64.HI UR10, UR6, 0x9, UR7 ;  /* 0x00000009060a7899 */ /* 0x000fe20008010207 */
        /* <DEDUP_REMOVED lines=62> */
[----:B------:R-:W-:Y:S01]  /*caa0*/  F2FP.F16.F32.PACK_AB R82, RZ, R82 ;  /* 0x00000052ff52723e */ /* 0x000fe200000000ff */
[----:B0-----:R-:W-:Y:S01]  /*cab0*/  @P6 IMAD.MOV.U32 R10, RZ, RZ, R12 ;  /* 0x000000ffff0a6224 */ /* 0x001fe200078e000c */
[----:B------:R-:W-:Y:S01]  /*cac0*/  @P5 STG.E.U16 desc[UR36][R6.64+0x92], R157 ;  /* 0x0000929d06005986 */ /* 0x000fe2000c101524 */
[----:B------:R-:W-:Y:S01]  /*cad0*/  @P6 IMAD.MOV.U32 R11, RZ, RZ, R13 ;  /* 0x000000ffff0b6224 */ /* 0x000fe200078e000d */
[C---:B------:R-:W-:Y:S01]  /*cae0*/  ISETP.GT.AND P5, PT, R0.reuse, 0x50, P0 ;  /* 0x000000500000780c */ /* 0x040fe200007a4270 */
[----:B------:R-:W-:Y:S01]  /*caf0*/  FMUL R87, R87, R19 ;  /* 0x0000001357577220 */ /* 0x000fe20000400000 */
[----:B------:R-:W-:Y:S01]  /*cb00*/  F2FP.F16.F32.PACK_AB R83, RZ, R83 ;  /* 0x00000053ff53723e */ /* 0x000fe200000000ff */
[-C--:B------:R-:W-:Y:S01]  /*cb10*/  FMUL R89, R89, R19.reuse ;  /* 0x0000001359597220 */ /* 0x080fe20000400000 */
[----:B------:R0:W-:Y:S01]  /*cb20*/  @P6 STG.E.U16 desc[UR36][R10.64+0x90], R158 ;  /* 0x0000909e0a006986 */ /* 0x0001e2000c101524 */
[----:B------:R-:W-:Y:S01]  /*cb30*/  ISETP.GT.AND P6, PT, R0, 0x51, P0 ;  /* 0x000000510000780c */ /* 0x000fe200007c4270 */
[----:B------:R-:W-:Y:S01]  /*cb40*/  FMUL R88, R88, R19 ;  /* 0x0000001358587220 */ /* 0x000fe20000400000 */
[----:B------:R-:W-:Y:S01]  /*cb50*/  F2FP.F16.F32.PACK_AB R85, RZ, R85 ;  /* 0x00000055ff55723e */ /* 0x000fe200000000ff */
[----:B------:R-:W-:Y:S01]  /*cb60*/  @P2 STG.E.U16 desc[UR36][R4.64+0x92], R159 ;  /* 0x0000929f04002986 */ /* 0x000fe2000c101524 */
[----:B------:R-:W-:Y:S01]  /*cb70*/  ISETP.GT.AND P2, PT, R0, 0x51, P1 ;  /* 0x000000510000780c */ /* 0x000fe20000f44270 */
[-C--:B------:R-:W-:Y:S01]  /*cb80*/  FMUL R90, R90, R19.reuse ;  /* 0x000000135a5a7220 */ /* 0x080fe20000400000 */
[----:B------:R-:W-:Y:S01]  /*cb90*/  F2FP.F16.F32.PACK_AB R84, RZ, R84 ;  /* 0x00000054ff54723e */ /* 0x000fe200000000ff */
[-C--:B------:R-:W-:Y:S01]  /*cba0*/  FMUL R91, R91, R19.reuse ;  /* 0x000000135b5b7220 */ /* 0x080fe20000400000 */
[----:B------:R-:W-:Y:S01]  /*cbb0*/  @P5 STG.E.U16 desc[UR36][R6.64+0xa0], R160 ;  /* 0x0000a0a006005986 */ /* 0x000fe2000c101524 */
[C---:B------:R-:W-:Y:S01]  /*cbc0*/  ISETP.GT.AND P5, PT, R0.reuse, 0x58, P1 ;  /* 0x000000580000780c */ /* 0x040fe20000fa4270 */
[-C--:B------:R-:W-:Y:S01]  /*cbd0*/  FMUL R93, R93, R19.reuse ;  /* 0x000000135d5d7220 */ /* 0x080fe20000400000 */
[----:B------:R-:W-:Y:S01]  /*cbe0*/  ISETP.GT.AND P1, PT, R0, 0x59, P1 ;  /* 0x000000590000780c */ /* 0x000fe20000f24270 */
[-C--:B------:R-:W-:Y:S01]  /*cbf0*/  FMUL R92, R92, R19.reuse ;  /* 0x000000135c5c7220 */ /* 0x080fe20000400000 */
[----:B------:R-:W-:Y:S01]  /*cc00*/  @P6 STG.E.U16 desc[UR36][R6.64+0xa2], R161 ;  /* 0x0000a2a106006986 */ /* 0x000fe2000c101524 */
[----:B0-----:R-:W-:Y:S01]  /*cc10*/  LEA R10, P4, R15, R8, 0x9 ;  /* 0x000000080f0a7211 */ /* 0x001fe200078848ff */
[-C--:B------:R-:W-:Y:S01]  /*cc20*/  FMUL R94, R94, R19.reuse ;  /* 0x000000135e5e7220 */ /* 0x080fe20000400000 */
[----:B------:R-:W-:Y:S01]  /*cc30*/  F2FP.F16.F32.PACK_AB R86, RZ, R86 ;  /* 0x00000056ff56723e */ /* 0x000fe200000000ff */
[----:B------:R-:W-:Y:S01]  /*cc40*/  @P3 STG.E.U16 desc[UR36][R12.64+0xa0], R162 ;  /* 0x0000a0a20c003986 */ /* 0x000fe2000c101524 */
[C---:B------:R-:W-:Y:S01]  /*cc50*/  ISETP.GT.AND P3, PT, R0.reuse, 0x58, P0 ;  /* 0x000000580000780c */ /* 0x040fe20000764270 */
[-C--:B------:R-:W-:Y:S01]  /*cc60*/  FMUL R95, R95, R19.reuse ;  /* 0x000000135f5f7220 */ /* 0x080fe20000400000 */
[----:B------:R-:W-:Y:S01]  /*cc70*/  ISETP.GT.AND P0, PT, R0, 0x59, P0 ;  /* 0x000000590000780c */ /* 0x000fe20000704270 */
[----:B------:R-:W-:Y:S01]  /*cc80*/  @P2 STG.E.U16 desc[UR36][R4.64+0xa2], R163 ;  /* 0x0000a2a304002986 */ /* 0x000fe2000c101524 */
[----:B------:R-:W-:Y:S01]  /*cc90*/  ISETP.GT.AND P2, PT, R3, 0x108, PT ;  /* 0x000001080300780c */ /* 0x000fe20003f44270 */
[-C--:B------:R-:W-:Y:S01]  /*cca0*/  FMUL R97, R97, R19.reuse ;  /* 0x0000001361617220 */ /* 0x080fe20000400000 */
[----:B------:R-:W-:Y:S01]  /*ccb0*/  IADD3.X R11, R9, UR10, RZ, P4, !PT ;  /* 0x0000000a090b7c10 */ /* 0x000fe2000a7fe4ff */
[----:B------:R-:W-:Y:S01]  /*ccc0*/  FMUL R96, R96, R19 ;  /* 0x0000001360607220 */ /* 0x000fe20000400000 */
[----:B------:R-:W-:Y:S01]  /*ccd0*/  F2FP.F16.F32.PACK_AB R87, RZ, R87 ;  /* 0x00000057ff57723e */ /* 0x000fe200000000ff */
[----:B------:R-:W-:Y:S01]  /*cce0*/  FMUL R98, R98, R19 ;  /* 0x0000001362627220 */ /* 0x000fe20000400000 */
[----:B------:R-:W-:Y:S01]  /*ccf0*/  F2FP.F16.F32.PACK_AB R89, RZ, R89 ;  /* 0x00000059ff59723e */ /* 0x000fe200000000ff */
[-C--:B------:R-:W-:Y:S01]  /*cd00*/  FMUL R99, R99, R19.reuse ;  /* 0x0000001363637220 */ /* 0x080fe20000400000 */
[----:B------:R-:W-:Y:S01]  /*cd10*/  F2FP.F16.F32.PACK_AB R88, RZ, R88 ;  /* 0x00000058ff58723e */ /* 0x000fe200000000ff */
[----:B------:R-:W-:Y:S01]  /*cd20*/  @P3 STG.E.U16 desc[UR36][R6.64+0xb0], R164 ;  /* 0x0000b0a406003986 */ /* 0x000fe2000c101524 */
[----:B------:R-:W-:Y:S01]  /*cd30*/  ISETP.GT.AND P3, PT, R3, 0x100, PT ;  /* 0x000001000300780c */ /* 0x000fe20003f64270 */
[-C--:B------:R-:W-:Y:S01]  /*cd40*/  FMUL R101, R101, R19.reuse ;  /* 0x0000001365657220 */ /* 0x080fe20000400000 */
[----:B------:R-:W-:Y:S01]  /*cd50*/  F2FP.F16.F32.PACK_AB R90, RZ, R90 ;  /* 0x0000005aff5a723e */ /* 0x000fe200000000ff */
[----:B------:R0:W-:Y:S01]  /*cd60*/  @P0 STG.E.U16 desc[UR36][R6.64+0xb2], R165 ;  /* 0x0000b2a506000986 */ /* 0x0001e2000c101524 */
[----:B------:R-:W-:Y:S01]  /*cd70*/  ISETP.GT.AND P0, PT, R0, RZ, P3 ;  /* 0x000000ff0000720c */ /* 0x000fe20001f04270 */
[----:B------:R-:W-:Y:S01]  /*cd80*/  FMUL R100, R100, R19 ;  /* 0x0000001364647220 */ /* 0x000fe20000400000 */
[----:B------:R-:W-:Y:S01]  /*cd90*/  F2FP.F16.F32.PACK_AB R91, RZ, R91 ;  /* 0x0000005bff5b723e */ /* 0x000fe200000000ff */
[----:B------:R-:W-:Y:S01]  /*cda0*/  @P5 STG.E.U16 desc[UR36][R12.64+0xb0], R166 ;  /* 0x0000b0a60c005986 */ /* 0x000fe2000c101524 */
[----:B------:R-:W-:Y:S01]  /*cdb0*/  ISETP.GT.AND P5, PT, R0, RZ, P2 ;  /* 0x000000ff0000720c */ /* 0x000fe200017a4270 */
[----:B------:R-:W-:Y:S01]  /*cdc0*/  FMUL R102, R102, R19 ;  /* 0x0000001366667220 */ /* 0x000fe20000400000 */
[----:B------:R-:W-:Y:S01]  /*cdd0*/  F2FP.F16.F32.PACK_AB R93, RZ, R93 ;  /* 0x0000005dff5d723e */ /* 0x000fe200000000ff */
[----:B------:R1:W-:Y:S01]  /*cde0*/  @P1 STG.E.U16 desc[UR36][R4.64+0xb2], R167 ;  /* 0x0000b2a704001986 */ /* 0x0003e2000c101524 */
[----:B------:R-:W-:Y:S01]  /*cdf0*/  ISETP.GT.AND P1, PT, R0, 0x1, P3 ;  /* 0x000000010000780c */ /* 0x000fe20001f24270 */
[-C--:B------:R-:W-:Y:S01]  /*ce00*/  FMUL R103, R103, R19.reuse ;  /* 0x0000001367677220 */ /* 0x080fe20000400000 */
[----:B------:R-:W-:Y:S01]  /*ce10*/  F2FP.F16.F32.PACK_AB R92, RZ, R92 ;  /* 0x0000005cff5c723e */ /* 0x000fe200000000ff */
[-C--:B------:R-:W-:Y:S01]  /*ce20*/  FMUL R104, R104, R19.reuse ;  /* 0x0000001368687220 */ /* 0x080fe20000400000 */
[----:B0-----:R-:W-:Y:S01]  /*ce30*/  IADD3 R6, P4, R10, UR5, RZ ;  /* 0x000000050a067c10 */ /* 0x001fe2000ff9e0ff */
[----:B------:R-:W-:Y:S01]  /*ce40*/  @P0 STG.E.U16 desc[UR36][R10.64], R72 ;  /* 0x000000480a000986 */ /* 0x000fe2000c101524 */
[----:B------:R-:W-:Y:S01]  /*ce50*/  ISETP.GT.AND P0, PT, R0, 0x1, P2 ;  /* 0x000000010000780c */ /* 0x000fe20001704270 */
[-C--:B------:R-:W-:Y:S01]  /*ce60*/  FMUL R105, R105, R19.reuse ;  /* 0x0000001369697220 */ /* 0x080fe20000400000 */
[----:B------:R-:W-:Y:S01]  /*ce70*/  IADD3.X R7, R11, UR4, RZ, P4, !PT ;  /* 0x000000040b077c10 */ /* 0x000fe2000a7fe4ff */
[-C--:B------:R-:W-:Y:S01]  /*ce80*/  FMUL R106, R106, R19.reuse ;  /* 0x000000136a6a7220 */ /* 0x080fe20000400000 */
        /* <DEDUP_REMOVED lines=8> */
[----:B-1----:R-:W-:Y:S01]  /*cf10*/  IADD3 R4, P5, R10, UR5, RZ ;  /* 0x000000050a047c10 */ /* 0x002fe2000ffbe0ff */
[----:B------:R-:W-:Y:S01]  /*cf20*/  FMUL R109, R109, R19 ;  /* 0x000000136d6d7220 */ /* 0x000fe20000400000 */
[----:B------:R-:W-:Y:S01]  /*cf30*/  F2FP.F16.F32.PACK_AB R97, RZ, R97 ;  /* 0x00000061ff61723e */ /* 0x000fe200000000ff */
        /* <DEDUP_REMOVED lines=15> */
[----:B------:R-:W-:Y:S01]  /*d030*/  ISETP.GT.AND P4, PT, R0, 0x10, P3 ;  /* 0x000000100000780c */ /* 0x000fe20001f84270 */
[----:B------:R-:W-:Y:S01]  /*d040*/  FMUL R115, R115, R19 ;  /* 0x0000001373737220 */ /* 0x000fe20000400000 */
[----:B------:R-:W-:Y:S01]  /*d050*/  F2FP.F16.F32.PACK_AB R101, RZ, R101 ;  /* 0x00000065ff65723e */ /* 0x000fe200000000ff */
[-C--:B------:R-:W-:Y:S01]  /*d060*/  FMUL R116, R116, R19.reuse ;  /* 0x0000001374747220 */ /* 0x080fe20000400000 */
[----:B------:R-:W-:Y:S01]  /*d070*/  F2FP.F16.F32.PACK_AB R100, RZ, R100 ;  /* 0x00000064ff64723e */ /* 0x000fe200000000ff */
[----:B------:R-:W-:Y:S01]  /*d080*/  @P0 STG.E.U16 desc[UR36][R6.64+0x10], R78 ;  /* 0x0000104e06000986 */ /* 0x000fe2000c101524 */
[C---:B------:R-:W-:Y:S01]  /*d090*/  ISETP.GT.AND P0, PT, R0.reuse, 0x10, P2 ;  /* 0x000000100000780c */ /* 0x040fe20001704270 */
[-C--:B------:R-:W-:Y:S01]  /*d0a0*/  FMUL R117, R117, R19.reuse ;  /* 0x0000001375757220 */ /* 0x080fe20000400000 */
[C---:B------:R-:W-:Y:S01]  /*d0b0*/  ISETP.GT.AND P6, PT, R0.reuse, 0x40, P3 ;  /* 0x000000400000780c */ /* 0x040fe20001fc4270 */
        /* <DEDUP_REMOVED lines=9> */
[C---:B------:R-:W-:Y:S01]  /*d150*/  ISETP.GT.AND P4, PT, R0.reuse, 0x18, P3 ;  /* 0x000000180000780c */ /* 0x040fe20001f84270 */
[----:B------:R-:W-:Y:S01]  /*d160*/  UIMAD UR10, UR7, 0x300, URZ ;  /* 0x00000300070a78a4 */ /* 0x000fe2000f8e023f */
        /* <DEDUP_REMOVED lines=96> */
[----:B------:R-:W-:Y:S01]  /*d770*/  ISETP.GT.AND P1, PT, R3, 0x188, PT ;  /* 0x000001880300780c */ /* 0x000fe20003f24270 */
[----:B------:R-:W-:Y:S01]  /*d780*/  FMUL R48, R48, R19 ;  /* 0x0000001330307220 */ /* 0x000fe20000400000 */
[----:B------:R-:W-:Y:S01]  /*d790*/  F2FP.F16.F32.PACK_AB R33, RZ, R33 ;  /* 0x00000021ff21723e */ /* 0x000fe200000000ff */
[----:B------:R-:W-:Y:S01]  /*d7a0*/  @P4 STG.E.U16 desc[UR36][R6.64+0x80], R106 ;  /* 0x0000806a06004986 */ /* 0x000fe2000c101524 */
[C---:B------:R-:W-:Y:S01]  /*d7b0*/  ISETP.GT.AND P4, PT, R0.reuse, 0x48, P3 ;  /* 0x000000480000780c */ /* 0x040fe20001f84270 */
[----:B------:R-:W-:Y:S01]  /*d7c0*/  FMUL R49, R49, R19 ;  /* 0x0000001331317220 */ /* 0x000fe20000400000 */
[----:B------:R-:W-:Y:S01]  /*d7d0*/  F2FP.F16.F32.PACK_AB R34, RZ, R34 ;  /* 0x00000022ff22723e */ /* 0x000fe200000000ff */
[----:B------:R-:W-:Y:S01]  /*d7e0*/  @P0 STG.E.U16 desc[UR36][R4.64+0x82], R107 ;  /* 0x0000826b04000986 */ /* 0x000fe2000c101524 */
[----:B------:R-:W-:Y:S01]  /*d7f0*/  ISETP.GT.AND P0, PT, R3, 0x180, PT ;  /* 0x000001800300780c */ /* 0x000fe20003f04270 */
[----:B------:R-:W-:Y:S01]  /*d800*/  IMAD.U32 R3, RZ, RZ, UR6 ;  /* 0x00000006ff037e24 */ /* 0x000fe2000f8e00ff */
[----:B------:R-:W-:Y:S01]  /*d810*/  F2FP.F16.F32.PACK_AB R35, RZ, R35 ;  /* 0x00000023ff23723e */ /* 0x000fe200000000ff */
[----:B------:R-:W-:Y:S01]  /*d820*/  @P5 STG.E.U16 desc[UR36][R10.64+0x92], R109 ;  /* 0x0000926d0a005986 */ /* 0x000fe2000c101524 */
[----:B------:R-:W-:Y:S01]  /*d830*/  ISETP.GT.AND P5, PT, R0, 0x50, P3 ;  /* 0x000000500000780c */ /* 0x000fe20001fa4270 */
[----:B------:R-:W-:Y:S01]  /*d840*/  IMAD.WIDE.U32 R8, R3, 0x300, R8 ;  /* 0x0000030003087825 */ /* 0x000fe200078e0008 */
[----:B------:R-:W-:-:S03]  /*d850*/  F2FP.F16.F32.PACK_AB R36, RZ, R36 ;  /* 0x00000024ff24723e */ /* 0x000fc600000000ff */
[----:B------:R-:W-:Y:S01]  /*d860*/  FMUL R50, R50, R19 ;  /* 0x0000001332327220 */ /* 0x000fe20000400000 */
[----:B------:R-:W-:Y:S01]  /*d870*/  F2FP.F16.F32.PACK_AB R37, RZ, R37 ;  /* 0x00000025ff25723e */ /* 0x000fe200000000ff */
[----:B------:R-:W-:Y:S01]  /*d880*/  @P4 STG.E.U16 desc[UR36][R10.64+0x90], R108 ;  /* 0x0000906c0a004986 */ /* 0x000fe2000c101524 */
[C---:B------:R-:W-:Y:S01]  /*d890*/  ISETP.GT.AND P4, PT, R0.reuse, 0x49, P2 ;  /* 0x000000490000780c */ /* 0x040fe20001784270 */
[----:B------:R-:W-:Y:S01]  /*d8a0*/  VIADD R9, R9, UR10 ;  /* 0x0000000a09097c36 */ /* 0x000fe20008000000 */
[----:B------:R-:W-:Y:S01]  /*d8b0*/  F2FP.F16.F32.PACK_AB R38, RZ, R38 ;  /* 0x00000026ff26723e */ /* 0x000fe200000000ff */
[----:B------:R-:W-:Y:S01]  /*d8c0*/  @P6 STG.E.U16 desc[UR36][R6.64+0x90], R110 ;  /* 0x0000906e06006986 */ /* 0x000fe2000c101524 */
[----:B------:R-:W-:Y:S01]  /*d8d0*/  ISETP.GT.AND P6, PT, R0, 0x51, P3 ;  /* 0x000000510000780c */ /* 0x000fe20001fc4270 */
[----:B------:R-:W-:Y:S01]  /*d8e0*/  FMUL R51, R51, R19 ;  /* 0x0000001333337220 */ /* 0x000fe20000400000 */
[----:B------:R-:W-:Y:S01]  /*d8f0*/  F2FP.F16.F32.PACK_AB R39, RZ, R39 ;  /* 0x00000027ff27723e */ /* 0x000fe200000000ff */
[-C--:B------:R-:W-:Y:S01]  /*d900*/  FMUL R52, R52, R19.reuse ;  /* 0x0000001334347220 */ /* 0x080fe20000400000 */
[----:B------:R-:W-:Y:S01]  /*d910*/  F2FP.F16.F32.PACK_AB R40, RZ, R40 ;  /* 0x00000028ff28723e */ /* 0x000fe200000000ff */
        /* <DEDUP_REMOVED lines=27> */
[----:B------:R-:W-:Y:S01]  /*dad0*/  ISETP.GT.AND P5, PT, R0, RZ, P0 ;  /* 0x000000ff0000720c */ /* 0x000fe200007a4270 */
[-C--:B------:R-:W-:Y:S01]  /*dae0*/  FMUL R62, R62, R19.reuse ;  /* 0x000000133e3e7220 */ /* 0x080fe20000400000 */
[----:B------:R-:W-:Y:S01]  /*daf0*/  F2FP.F16.F32.PACK_AB R50, RZ, R50 ;  /* 0x00000032ff32723e */ /* 0x000fe200000000ff */
[----:B------:R-:W-:Y:S01]  /*db00*/  @P4 STG.E.U16 desc[UR36][R10.64+0xb0], R116 ;  /* 0x0000b0740a004986 */ /* 0x000fe2000c101524 */
[C---:B------:R-:W-:Y:S01]  /*db10*/  ISETP.GT.AND P4, PT, R0.reuse, 0x58, P2 ;  /* 0x000000580000780c */ /* 0x040fe20001784270 */
[-C--:B------:R-:W-:Y:S01]  /*db20*/  FMUL R63, R63, R19.reuse ;  /* 0x000000133f3f7220 */ /* 0x080fe20000400000 */
[C---:B------:R-:W-:Y:S01]  /*db30*/  ISETP.GT.AND P2, PT, R0.reuse, 0x59, P2 ;  /* 0x000000590000780c */ /* 0x040fe20001744270 */
[----:B------:R0:W-:Y:S01]  /*db40*/  @P3 STG.E.U16 desc[UR36][R10.64+0xb2], R117 ;  /* 0x0000b2750a003986 */ /* 0x0001e2000c101524 */
        /* <DEDUP_REMOVED lines=11> */
[----:B0-----:R-:W-:Y:S01]  /*dc00*/  @P4 IMAD.MOV.U32 R10, RZ, RZ, R6 ;  /* 0x000000ffff0a4224 */ /* 0x001fe200078e0006 */
[----:B------:R-:W-:Y:S01]  /*dc10*/  @P4 MOV R11, R7 ;  /* 0x00000007000b4202 */ /* 0x000fe20000000f00 */
[-C--:B------:R-:W-:Y:S01]  /*dc20*/  FMUL R69, R69, R19.reuse ;  /* 0x0000001345457220 */ /* 0x080fe20000400000 */
[----:B------:R-:W-:Y:S01]  /*dc30*/  IADD3 R6, P6, R8, UR5, RZ ;  /* 0x0000000508067c10 */ /* 0x000fe2000ffde0ff */
[-C--:B------:R-:W-:Y:S01]  /*dc40*/  FMUL R70, R70, R19.reuse ;  /* 0x0000001346467220 */ /* 0x080fe20000400000 */
[----:B------:R-:W-:Y:S01]  /*dc50*/  F2FP.F16.F32.PACK_AB R56, RZ, R56 ;  /* 0x00000038ff38723e */ /* 0x000fe200000000ff */
[----:B------:R-:W-:Y:S01]  /*dc60*/  @P4 STG.E.U16 desc[UR36][R10.64+0xb0], R118 ;  /* 0x0000b0760a004986 */ /* 0x000fe2000c101524 */
[C---:B------:R-:W-:Y:S01]  /*dc70*/  ISETP.GT.AND P4, PT, R0.reuse, 0x1, P1 ;  /* 0x000000010000780c */ /* 0x040fe20000f84270 */
[----:B------:R-:W-:Y:S01]  /*dc80*/  FMUL R71, R71, R19 ;  /* 0x0000001347477220 */ /* 0x000fe20000400000 */
[----:B------:R-:W-:Y:S01]  /*dc90*/  IADD3.X R7, R9, UR4, RZ, P6, !PT ;  /* 0x0000000409077c10 */ /* 0x000fe2000b7fe4ff */
[----:B------:R0:W-:Y:S01]  /*dca0*/  @P2 STG.E.U16 desc[UR36][R4.64+0xb2], R119 ;  /* 0x0000b27704002986 */ /* 0x0001e2000c101524 */
[----:B------:R-:W-:-:S02]  /*dcb0*/  ISETP.GT.AND P2, PT, R0, 0x8, P0 ;  /* 0x000000080000780c */ /* 0x000fc40000744270 */
[----:B------:R-:W-:Y:S01]  /*dcc0*/  F2FP.F16.F32.PACK_AB R57, RZ, R57 ;  /* 0x00000039ff39723e */ /* 0x000fe200000000ff */
[----:B------:R-:W-:Y:S01]  /*dcd0*/  @P5 STG.E.U16 desc[UR36][R8.64], R24 ;  /* 0x0000001808005986 */ /* 0x000fe2000c101524 */
[C---:B------:R-:W-:Y:S02]  /*dce0*/  ISETP.GT.AND P5, PT, R0.reuse, RZ, P1 ;  /* 0x000000ff0000720c */ /* 0x040fe40000fa4270 */
[----:B------:R-:W-:Y:S02]  /*dcf0*/  F2FP.F16.F32.PACK_AB R58, RZ, R58 ;  /* 0x0000003aff3a723e */ /* 0x000fe400000000ff */
[----:B------:R-:W-:Y:S02]  /*dd00*/  F2FP.F16.F32.PACK_AB R59, RZ, R59 ;  /* 0x0000003bff3b723e */ /* 0x000fe400000000ff */
[----:B------:R-:W-:Y:S01]  /*dd10*/  F2FP.F16.F32.PACK_AB R60, RZ, R60 ;  /* 0x0000003cff3c723e */ /* 0x000fe200000000ff */
[----:B0-----:R-:W-:Y:S01]  /*dd20*/  @P3 IMAD.MOV.U32 R4, RZ, RZ, R8 ;  /* 0x000000ffff043224 */ /* 0x001fe200078e0008 */
[----:B------:R-:W-:Y:S01]  /*dd30*/  ISETP.GT.AND P6, PT, R0, 0x49, P1 ;  /* 0x000000490000780c */ /* 0x000fe20000fc4270 */
[----:B------:R-:W-:Y:S01]  /*dd40*/  @P3 IMAD.MOV.U32 R5, RZ, RZ, R9 ;  /* 0x000000ffff053224 */ /* 0x000fe200078e0009 */
[----:B------:R-:W-:-:S02]  /*dd50*/  F2FP.F16.F32.PACK_AB R61, RZ, R61 ;  /* 0x0000003dff3d723e */ /* 0x000fc400000000ff */
[----:B------:R-:W-:Y:S02]  /*dd60*/  F2FP.F16.F32.PACK_AB R62, RZ, R62 ;  /* 0x0000003eff3e723e */ /* 0x000fe400000000ff */
[----:B------:R0:W-:Y:S01]  /*dd70*/  @P3 STG.E.U16 desc[UR36][R4.64+0x2], R25 ;  /* 0x0000021904003986 */ /* 0x0001e2000c101524 */
[C---:B------:R-:W-:Y:S02]  /*dd80*/  ISETP.GT.AND P3, PT, R0.reuse, 0x9, P0 ;  /* 0x000000090000780c */ /* 0x040fe40000764270 */
[----:B------:R-:W-:Y:S01]  /*dd90*/  F2FP.F16.F32.PACK_AB R63, RZ, R63 ;  /* 0x0000003fff3f723e */ /* 0x000fe200000000ff */
[----:B------:R-:W-:Y:S01]  /*dda0*/  @P5 STG.E.U16 desc[UR36][R6.64], R26 ;  /* 0x0000001a06005986 */ /* 0x000fe2000c101524 */
[----:B------:R-:W-:Y:S02]  /*ddb0*/  ISETP.GT.AND P5, PT, R0, 0x9, P1 ;  /* 0x000000090000780c */ /* 0x000fe40000fa4270 */
[----:B------:R-:W-:Y:S02]  /*ddc0*/  F2FP.F16.F32.PACK_AB R64, RZ, R64 ;  /* 0x00000040ff40723e */ /* 0x000fe400000000ff */
[----:B------:R-:W-:-:S02]  /*ddd0*/  F2FP.F16.F32.PACK_AB R65, RZ, R65 ;  /* 0x00000041ff41723e */ /* 0x000fc400000000ff */
[----:B------:R-:W-:Y:S01]  /*dde0*/  F2FP.F16.F32.PACK_AB R66, RZ, R66 ;  /* 0x00000042ff42723e */ /* 0x000fe200000000ff */
[----:B0-----:R-:W-:Y:S01]  /*ddf0*/  @P4 IMAD.MOV.U32 R4, RZ, RZ, R6 ;  /* 0x000000ffff044224 */ /* 0x001fe200078e0006 */
[----:B------:R-:W-:Y:S01]  /*de00*/  F2FP.F16.F32.PACK_AB R67, RZ, R67 ;  /* 0x00000043ff43723e */ /* 0x000fe200000000ff */
[----:B------:R-:W-:Y:S01]  /*de10*/  @P4 IMAD.MOV.U32 R5, RZ, RZ, R7 ;  /* 0x000000ffff054224 */ /* 0x000fe200078e0007 */
[----:B------:R-:W-:Y:S02]  /*de20*/  F2FP.F16.F32.PACK_AB R68, RZ, R68 ;  /* 0x00000044ff44723e */ /* 0x000fe400000000ff */
[----:B------:R-:W-:Y:S02]  /*de30*/  F2FP.F16.F32.PACK_AB R69, RZ, R69 ;  /* 0x00000045ff45723e */ /* 0x000fe400000000ff */
[----:B------:R0:W-:Y:S01]  /*de40*/  @P4 STG.E.U16 desc[UR36][R4.64+0x2], R27 ;  /* 0x0000021b04004986 */ /* 0x0001e2000c101524 */
[----:B------:R-:W-:Y:S02]  /*de50*/  ISETP.GT.AND P4, PT, R0, 0x8, P1 ;  /* 0x000000080000780c */ /* 0x000fe40000f84270 */
[----:B------:R-:W-:-:S02]  /*de60*/  F2FP.F16.F32.PACK_AB R70, RZ, R70 ;  /* 0x00000046ff46723e */ /* 0x000fc400000000ff */
[----:B------:R-:W-:Y:S01]  /*de70*/  F2FP.F16.F32.PACK_AB R71, RZ, R71 ;  /* 0x00000047ff47723e */ /* 0x000fe200000000ff */
[----:B0-----:R-:W-:Y:S02]  /*de80*/  @P2 IMAD.MOV.U32 R4, RZ, RZ, R8 ;  /* 0x000000ffff042224 */ /* 0x001fe400078e0008 */
[----:B------:R-:W-:-:S05]  /*de90*/  @P2 IMAD.MOV.U32 R5, RZ, RZ, R9 ;  /* 0x000000ffff052224 */ /* 0x000fca00078e0009 */
[----:B------:R0:W-:Y:S01]  /*dea0*/  @P2 STG.E.U16 desc[UR36][R4.64+0x10], R28 ;  /* 0x0000101c04002986 */ /* 0x0001e2000c101524 */
[----:B------:R-:W-:Y:S01]  /*deb0*/  ISETP.GT.AND P2, PT, R0, 0x10, P0 ;  /* 0x000000100000780c */ /* 0x000fe20000744270 */
[----:B0-----:R-:W-:Y:S01]  /*dec0*/  @P3 IMAD.MOV.U32 R4, RZ, RZ, R8 ;  /* 0x000000ffff043224 */ /* 0x001fe200078e0008 */
[----:B------:R-:W-:-:S05]  /*ded0*/  @P3 MOV R5, R9 ;  /* 0x0000000900053202 */ /* 0x000fca0000000f00 */
[----:B------:R0:W-:Y:S01]  /*dee0*/  @P3 STG.E.U16 desc[UR36][R4.64+0x12], R29 ;  /* 0x0000121d04003986 */ /* 0x0001e2000c101524 */
[----:B------:R-:W-:Y:S01]  /*def0*/  ISETP.GT.AND P3, PT, R0, 0x11, P0 ;  /* 0x000000110000780c */ /* 0x000fe20000764270 */
[----:B0-----:R-:W-:Y:S02]  /*df00*/  @P4 IMAD.MOV.U32 R4, RZ, RZ, R6 ;  /* 0x000000ffff044224 */ /* 0x001fe400078e0006 */
[----:B------:R-:W-:-:S05]  /*df10*/  @P4 IMAD.MOV.U32 R5, RZ, RZ, R7 ;  /* 0x000000ffff054224 */ /* 0x000fca00078e0007 */
        /* <DEDUP_REMOVED lines=125> */
[C---:B------:R-:W-:Y:S02]  /*e6f0*/  ISETP.GT.AND P3, PT, R0.reuse, 0x58, P0 ;  /* 0x000000580000780c */ /* 0x040fe40000764270 */
[----:B------:R-:W-:Y:S01]  /*e700*/  ISETP.GT.AND P0, PT, R0, 0x59, P0 ;  /* 0x000000590000780c */ /* 0x000fe20000704270 */
[----:B0-----:R-:W-:Y:S02]  /*e710*/  @P5 IMAD.MOV.U32 R4, RZ, RZ, R6 ;  /* 0x000000ffff045224 */ /* 0x001fe400078e0006 */
[----:B------:R-:W-:-:S10]  /*e720*/  @P5 IMAD.MOV.U32 R5, RZ, RZ, R7 ;  /* 0x000000ffff055224 */ /* 0x000fd400078e0007 */
[----:B------:R-:W-:Y:S02]  /*e730*/  @P0 IMAD.MOV.U32 R10, RZ, RZ, R8 ;  /* 0x000000ffff0a0224 */ /* 0x000fe400078e0008 */
[----:B------:R-:W-:Y:S01]  /*e740*/  @P0 IMAD.MOV.U32 R11, RZ, RZ, R9 ;  /* 0x000000ffff0b0224 */ /* 0x000fe200078e0009 */
        /* <DEDUP_REMOVED lines=9> */
[C---:B------:R-:W-:Y:S02]  /*e7e0*/  ISETP.GT.AND P4, PT, R0.reuse, 0x58, P1 ;  /* 0x000000580000780c */ /* 0x040fe40000f84270 */
[----:B------:R-:W-:Y:S01]  /*e7f0*/  ISETP.GT.AND P1, PT, R0, 0x59, P1 ;  /* 0x000000590000780c */ /* 0x000fe20000f24270 */
[----:B0-----:R-:W-:Y:S01]  /*e800*/  @P2 IMAD.MOV.U32 R4, RZ, RZ, R8 ;  /* 0x000000ffff042224 */ /* 0x001fe200078e0008 */
[----:B------:R-:W-:-:S05]  /*e810*/  @P2 MOV R5, R9 ;  /* 0x0000000900052202 */ /* 0x000fca0000000f00 */
[----:B------:R0:W-:Y:S02]  /*e820*/  @P2 STG.E.U16 desc[UR36][R4.64+0xa2], R65 ;  /* 0x0000a24104002986 */ /* 0x0001e4000c101524 */
[----:B0-----:R-:W-:Y:S02]  /*e830*/  @P6 IMAD.MOV.U32 R4, RZ, RZ, R6 ;  /* 0x000000ffff046224 */ /* 0x001fe400078e0006 */
[----:B------:R-:W-:-:S05]  /*e840*/  @P6 IMAD.MOV.U32 R5, RZ, RZ, R7 ;  /* 0x000000ffff056224 */ /* 0x000fca00078e0007 */
[----:B------:R0:W-:Y:S02]  /*e850*/  @P6 STG.E.U16 desc[UR36][R4.64+0xa0], R66 ;  /* 0x0000a04204006986 */ /* 0x0001e4000c101524 */
[----:B0-----:R-:W-:Y:S02]  /*e860*/  @P5 IMAD.MOV.U32 R4, RZ, RZ, R6 ;  /* 0x000000ffff045224 */ /* 0x001fe400078e0006 */
[----:B------:R-:W-:-:S05]  /*e870*/  @P5 IMAD.MOV.U32 R5, RZ, RZ, R7 ;  /* 0x000000ffff055224 */ /* 0x000fca00078e0007 */
[----:B------:R0:W-:Y:S04]  /*e880*/  @P5 STG.E.U16 desc[UR36][R4.64+0xa2], R67 ;  /* 0x0000a24304005986 */ /* 0x0001e8000c101524 */
[----:B------:R1:W-:Y:S04]  /*e890*/  @P3 STG.E.U16 desc[UR36][R8.64+0xb0], R68 ;  /* 0x0000b04408003986 */ /* 0x0003e8000c101524 */
[----:B------:R1:W-:Y:S01]  /*e8a0*/  @P0 STG.E.U16 desc[UR36][R10.64+0xb2], R69 ;  /* 0x0000b2450a000986 */ /* 0x0003e2000c101524 */
[----:B0-----:R-:W-:Y:S01]  /*e8b0*/  @P4 IMAD.MOV.U32 R4, RZ, RZ, R6 ;  /* 0x000000ffff044224 */ /* 0x001fe200078e0006 */
[----:B------:R-:W-:-:S05]  /*e8c0*/  @P4 MOV R5, R7 ;  /* 0x0000000700054202 */ /* 0x000fca0000000f00 */
[----:B------:R1:W-:Y:S04]  /*e8d0*/  @P4 STG.E.U16 desc[UR36][R4.64+0xb0], R70 ;  /* 0x0000b04604004986 */ /* 0x0003e8000c101524 */
[----:B------:R1:W-:Y:S02]  /*e8e0*/  @P1 STG.E.U16 desc[UR36][R6.64+0xb2], R71 ;  /* 0x0000b24706001986 */ /* 0x0003e4000c101524 */
.L_x_405:
[----:B------:R-:W-:Y:S05]  /*e8f0*/  BSYNC B0 ;  /* 0x0000000000007941 */ /* 0x000fea0003800000 */
.L_x_29:
[----:B------:R-:W-:Y:S01]  /*e900*/  ULDC UR4, c[0x0][0xc] ;  /* 0x0000030000047ab9 */ /* 0x000fe20000000800 */
[----:B------:R-:W-:Y:S01]  /*e910*/  ULDC UR5, c[0x0][0x10] ;  /* 0x0000040000057ab9 */ /* 0x000fe20000000800 */
[----:B0-----:R-:W0:Y:S01]  /*e920*/  LDC R3, c[0x0][0x14] ;  /* 0x00000500ff037b82 */ /* 0x001e220000000800 */
[----:B------:R-:W-:Y:S01]  /*e930*/  UIMAD.WIDE.U32 UR4, UR4, UR5, URZ ;  /* 0x00000005040472a5 */ /* 0x000fe2000f8e003f */
[----:B------:R-:W-:Y:S01]  /*e940*/  PRMT R0, RZ, 0x7610, R0 ;  /* 0x00007610ff007816 */ /* 0x000fe20000000000 */
[----:B------:R-:W-:Y:S01]  /*e950*/  UMOV UR42, 0xffffffff ;  /* 0xffffffff002a7882 */ /* 0x000fe20000000000 */
[----:B------:R-:W-:-:S03]  /*e960*/  UMOV UR43, 0xffffffff ;  /* 0xffffffff002b7882 */ /* 0x000fc60000000000 */
[----:B0-----:R-:W-:-:S04]  /*e970*/  IMAD.WIDE.U32 R16, R3, UR4, R16 ;  /* 0x0000000403107c25 */ /* 0x001fc8000f8e0010 */
[----:B------:R-:W-:Y:S01]  /*e980*/  IMAD R3, R3, UR5, RZ ;  /* 0x0000000503037c24 */ /* 0x000fe2000f8e02ff */
[----:B------:R-:W-:Y:S02]  /*e990*/  ULDC.64 UR4, c[0x0][0x650] ;  /* 0x0001940000047ab9 */ /* 0x000fe40000000a00 */
[----:B------:R-:W-:Y:S01]  /*e9a0*/  ISETP.GE.U32.AND P0, PT, R16, UR4, PT ;  /* 0x0000000410007c0c */ /* 0x000fe2000bf06070 */
[----:B------:R-:W-:-:S05]  /*e9b0*/  IMAD.IADD R17, R17, 0x1, R3 ;  /* 0x0000000111117824 */ /* 0x000fca00078e0203 */
[----:B------:R-:W-:-:S13]  /*e9c0*/  ISETP.GE.U32.AND.EX P0, PT, R17, UR5, PT, P0 ;  /* 0x0000000511007c0c */ /* 0x000fda000bf06100 */
[----:B------:R-:W-:Y:S05]  /*e9d0*/  @P0 BRA `(.L_x_406) ;  /* 0x0000000400880947 */ /* 0x000fea0003800000 */
[----:B------:R-:W0:Y:S01]  /*e9e0*/  S2UR UR6, SR_CTAID.X ;  /* 0x00000000000679c3 */ /* 0x000e220000002500 */
[----:B------:R-:W-:Y:S01]  /*e9f0*/  ULDC.64 UR12, c[0x0][0x628] ;  /* 0x00018a00000c7ab9 */ /* 0x000fe20000000a00 */
[----:B------:R-:W-:Y:S01]  /*ea00*/  ULDC UR4, c[0x0][0x150] ;  /* 0x0000540000047ab9 */ /* 0x000fe20000000800 */
[----:B------:R-:W-:Y:S01]  /*ea10*/  ISETP.NE.U32.AND P0, PT, RZ, UR12, PT ;  /* 0x0000000cff007c0c */ /* 0x000fe2000bf05070 */
[----:B------:R-:W-:Y:S01]  /*ea20*/  ULDC UR15, c[0x0][0x630] ;  /* 0x00018c00000f7ab9 */ /* 0x000fe20000000800 */
[C---:B------:R-:W-:Y:S01]  /*ea30*/  R2UR UR16, R16.reuse ;  /* 0x00000000101072ca */ /* 0x040fe200000e0000 */
[----:B------:R-:W-:Y:S01]  /*ea40*/  ULDC UR19, c[0x0][0x154] ;  /* 0x0000550000137ab9 */ /* 0x000fe20000000800 */
[----:B------:R-:W-:Y:S01]  /*ea50*/  ISETP.NE.AND.EX P0, PT, RZ, UR13, PT, P0 ;  /* 0x0000000dff007c0c */ /* 0x000fe2000bf05300 */
[----:B------:R-:W1:Y:S01]  /*ea60*/  S2UR UR18, SR_CTAID.Y ;  /* 0x00000000001279c3 */ /* 0x000e620000002600 */
[----:B------:R-:W-:Y:S02]  /*ea70*/  R2UR UR17, R17 ;  /* 0x00000000111172ca */ /* 0x000fe400000e0000 */
[----:B------:R-:W-:-:S02]  /*ea80*/  R2UR UR10, R16 ;  /* 0x00000000100a72ca */ /* 0x000fc400000e0000 */
[----:B------:R-:W-:Y:S02]  /*ea90*/  R2UR UR11, R17 ;  /* 0x00000000110b72ca */ /* 0x000fe400000e0000 */
[----:B0-----:R-:W-:-:S05]  /*eaa0*/  I2FP.F32.U32 R0, UR6 ;  /* 0x0000000600007c45 */ /* 0x001fca0008201000 */
[----:B------:R-:W-:-:S04]  /*eab0*/  FMUL R0, R0, UR4 ;  /* 0x0000000400007c20 */ /* 0x000fc80008400000 */
[----:B------:R0:W0:Y:S01]  /*eac0*/  F2I.U32.TRUNC.NTZ R3, R0 ;  /* 0x0000000000037305 */ /* 0x000022000020f000 */
[----:B-1----:R-:W-:Y:S05]  /*ead0*/  @!P0 BRA `(.L_x_407) ;  /* 0x0000000000308947 */ /* 0x002fea0003800000 */
        /* <DEDUP_REMOVED lines=12> */
.L_x_407:
[----:B------:R-:W-:Y:S01]  /*eba0*/  USHF.R.U64 UR43, UR10, UR15, UR11 ;  /* 0x0000000f0a2b7299 */ /* 0x000fe2000800120b */
[----:B0-----:R-:W-:Y:S01]  /*ebb0*/  I2FP.F32.U32 R0, UR18 ;  /* 0x0000001200007c45 */ /* 0x001fe20008201000 */
[----:B------:R-:W-:Y:S02]  /*ebc0*/  USHF.R.U32.HI UR4, URZ, UR15, UR11 ;  /* 0x0000000f3f047299 */ /* 0x000fe4000801160b */
        /* <DEDUP_REMOVED lines=8> */
[----:B------:R-:W-:Y:S01]  /*ec50*/  UIMAD.WIDE.U32 UR8, UR10, UR12, UR8 ;  /* 0x0000000c0a0872a5 */ /* 0x000fe2000f8e0008 */
[----:B------:R-:W-:Y:S01]  /*ec60*/  R2UR UR12, R3 ;  /* 0x00000000030c72ca */ /* 0x000fe200000e0000 */
[----:B------:R-:W-:Y:S01]  /*ec70*/  UIMAD UR10, UR10, UR13, UR4 ;  /* 0x0000000d0a0a72a4 */ /* 0x000fe2000f8e0204 */
[----:B------:R-:W-:Y:S01]  /*ec80*/  ULDC UR11, c[0x0][0x618] ;  /* 0x00018600000b7ab9 */ /* 0x000fe20000000800 */
[----:B------:R-:W-:Y:S02]  /*ec90*/  ULDC UR21, c[0x0][0x658] ;  /* 0x0001960000157ab9 */ /* 0x000fe40000000800 */
[----:B------:R-:W-:Y:S01]  /*eca0*/  UIADD3 UR9, UR9, UR10, URZ ;  /* 0x0000000a09097290 */ /* 0x000fe2000fffe03f */
[----:B------:R-:W-:Y:S01]  /*ecb0*/  UMOV UR15, 0xffffffff ;  /* 0xffffffff000f7882 */ /* 0x000fe20000000000 */
[----:B------:R-:W-:Y:S01]  /*ecc0*/  ULDC.64 UR4, c[0x0][0x640] ;  /* 0x0001900000047ab9 */ /* 0x000fe20000000a00 */
[----:B------:R-:W-:Y:S01]  /*ecd0*/  USHF.L.U32 UR15, UR15, UR21, URZ ;  /* 0x000000150f0f7299 */ /* 0x000fe2000800063f */
[----:B------:R-:W-:Y:S01]  /*ece0*/  ISETP.NE.U32.AND P0, PT, RZ, UR4, PT ;  /* 0x00000004ff007c0c */ /* 0x000fe2000bf05070 */
[----:B------:R-:W-:-:S02]  /*ecf0*/  USHF.R.U64 UR16, UR8, UR11, UR9 ;  /* 0x0000000b08107299 */ /* 0x000fc40008001209 */
[----:B------:R-:W-:Y:S01]  /*ed00*/  USHF.R.U32.HI UR8, URZ, UR11, UR9 ;  /* 0x0000000b3f087299 */ /* 0x000fe20008011609 */
[----:B0-----:R-:W-:Y:S01]  /*ed10*/  R2UR UR14, R0 ;  /* 0x00000000000e72ca */ /* 0x001fe200000e0000 */
[----:B------:R-:W-:Y:S01]  /*ed20*/  ULDC UR17, c[0x0][0x608] ;  /* 0x0001820000117ab9 */ /* 0x000fe20000000800 */
[----:B------:R-:W-:Y:S01]  /*ed30*/  ULOP3.LUT UR41, URZ, UR15, URZ, 0x33, !UPT ;  /* 0x0000000f3f297292 */ /* 0x000fe2000f8e333f */
[----:B------:R-:W-:Y:S01]  /*ed40*/  ISETP.NE.AND.EX P0, PT, RZ, UR5, PT, P0 ;  /* 0x00000005ff007c0c */ /* 0x000fe2000bf05300 */
[----:B------:R-:W-:Y:S02]  /*ed50*/  USHF.R.U64 UR15, UR16, UR17, UR8 ;  /* 0x00000011100f7299 */ /* 0x000fe40008001208 */
[----:B------:R-:W-:Y:S02]  /*ed60*/  USHF.R.U32.HI UR8, URZ, UR17, UR8 ;  /* 0x000000113f087299 */ /* 0x000fe40008011608 */
[----:B------:R-:W-:Y:S02]  /*ed70*/  UIADD3 UR12, -UR12, URZ, URZ ;  /* 0x0000003f0c0c7290 */ /* 0x000fe4000fffe13f */
[----:B------:R-:W-:Y:S01]  /*ed80*/  USHF.R.U64 UR17, UR15, UR21, UR8 ;  /* 0x000000150f117299 */ /* 0x000fe20008001208 */
[----:B------:R-:W-:Y:S01]  /*ed90*/  UMOV UR19, 0x1 ;  /* 0x0000000100137882 */ /* 0x000fe20000000000 */
[----:B------:R-:W-:Y:S01]  /*eda0*/  ULDC UR13, c[0x0][0x144] ;  /* 0x00005100000d7ab9 */ /* 0x000fe20000000800 */
[----:B------:R-:W-:Y:S01]  /*edb0*/  ULDC UR7, c[0x0][0x600] ;  /* 0x0001800000077ab9 */ /* 0x000fe20000000800 */
[----:B------:R-:W-:-:S02]  /*edc0*/  USHF.L.U32 UR24, UR19, UR21, URZ ;  /* 0x0000001513187299 */ /* 0x000fc4000800063f */
[----:B------:R-:W-:Y:S02]  /*edd0*/  USHF.R.U32.HI UR8, URZ, UR21, UR8 ;  /* 0x000000153f087299 */ /* 0x000fe40008011608 */
[----:B------:R-:W-:Y:S02]  /*ede0*/  UIMAD UR21, UR13, UR12, UR6 ;  /* 0x0000000c0d1572a4 */ /* 0x000fe4000f8e0206 */
[----:B------:R-:W-:Y:S02]  /*edf0*/  UIADD3 UR20, UR7, -0x1, URZ ;  /* 0xffffffff07147890 */ /* 0x000fe4000fffe03f */
[----:B------:R-:W-:Y:S01]  /*ee00*/  UIADD3 UR19, -UR14, URZ, URZ ;  /* 0x0000003f0e137290 */ /* 0x000fe2000fffe13f */
        /* <DEDUP_REMOVED lines=17> */
.L_x_408:
[----:B------:R-:W-:Y:S01]  /*ef20*/  UISETP.NE.AND UP0, UPT, UR46, URZ, UPT ;  /* 0x0000003f2e00728c */ /* 0x000fe2000bf05270 */
[----:B------:R-:W-:Y:S01]  /*ef30*/  IMAD.MOV.U32 R0, RZ, RZ, 0x1 ;  /* 0x00000001ff007424 */ /* 0x000fe200078e00ff */
[----:B------:R-:W-:Y:S02]  /*ef40*/  USHF.R.U64 UR4, UR6, UR22, UR8 ;  /* 0x0000001606047299 */ /* 0x000fe40008001208 */
[----:B------:R-:W-:Y:S02]  /*ef50*/  ULOP3.LUT UR41, UR15, UR41, URZ, 0xc0, !UPT ;  /* 0x000000290f297292 */ /* 0x000fe4000f8ec03f */
[----:B------:R-:W-:Y:S02]  /*ef60*/  UIADD3 UR5, -UR4, URZ, URZ ;  /* 0x0000003f04057290 */ /* 0x000fe4000fffe13f */
[----:B------:R-:W-:Y:S02]  /*ef70*/  UIMAD UR41, UR24, UR4, UR41 ;  /* 0x00000004182972a4 */ /* 0x000fe4000f8e0229 */
[----:B------:R-:W-:-:S02]  /*ef80*/  ULOP3.LUT UR16, UR16, UR20, URZ, 0xc0, !UPT ;  /* 0x0000001410107292 */ /* 0x000fc4000f8ec03f */
[----:B------:R-:W-:Y:S02]  /*ef90*/  @UP0 UIMAD UR21, UR25, UR19, UR18 ;  /* 0x00000013191502a4 */ /* 0x000fe4000f8e0212 */
[----:B------:R-:W-:-:S03]  /*efa0*/  UIMAD UR4, UR5, UR23, UR17 ;  /* 0x00000017050472a4 */ /* 0x000fc6000f8e0211 */
[----:B------:R-:W-:Y:S01]  /*efb0*/  ULDC UR5, c[0x0][0x610] ;  /* 0x0001840000057ab9 */ /* 0x000fe20000000800 */
[----:B------:R-:W-:Y:S02]  /*efc0*/  UIMAD UR4, UR4, UR7, UR16 ;  /* 0x00000007040472a4 */ /* 0x000fe4000f8e0210 */
[----:B------:R-:W-:-:S04]  /*efd0*/  UIMAD UR41, UR41, UR5, UR21 ;  /* 0x00000005292972a4 */ /* 0x000fc8000f8e0215 */
[----:B------:R-:W-:Y:S02]  /*efe0*/  USEL UR42, UR4, UR41, !UP0 ;  /* 0x00000029042a7287 */ /* 0x000fe4000c000000 */
[----:B------:R-:W-:-:S12]  /*eff0*/  USEL UR41, UR41, UR4, !UP0 ;  /* 0x0000000429297287 */ /* 0x000fd8000c000000 */
.L_x_406:
[----:B------:R-:W-:-:S13]  /*f000*/  LOP3.LUT P0, RZ, R0, 0xff, RZ, 0xc0, !PT ;  /* 0x000000ff00ff7812 */ /* 0x000fda000780c0ff */
[----:B------:R-:W-:Y:S05]  /*f010*/  @P0 BRA `(.L_x_409) ;  /* 0xffffff2000700947 */ /* 0x000fea000383ffff */
[----:B------:R-:W-:Y:S05]  /*f020*/  EXIT ;  /* 0x000000000000794d */ /* 0x000fea0003800000 */
.L_x_4:
[----:B------:R-:W-:Y:S01]  /*f030*/  ULDC.64 UR8, c[0x0][0x650] ;  /* 0x0001940000087ab9 */ /* 0x000fe20000000a00 */
[----:B------:R-:W-:Y:S01]  /*f040*/  PRMT R0, RZ, 0x7610, R0 ;  /* 0x00007610ff007816 */ /* 0x000fe20000000000 */
[----:B------:R-:W-:Y:S01]  /*f050*/  IMAD.MOV.U32 R3, RZ, RZ, -0x1 ;  /* 0xffffffffff037424 */ /* 0x000fe200078e00ff */
[----:B------:R-:W-:Y:S01]  /*f060*/  ISETP.GE.U32.AND P0, PT, R16, UR8, PT ;  /* 0x0000000810007c0c */ /* 0x000fe2000bf06070 */
[----:B------:R-:W-:Y:S02]  /*f070*/  IMAD.MOV.U32 R4, RZ, RZ, -0x1 ;  /* 0xffffffffff047424 */ /* 0x000fe400078e00ff */
[----:B------:R-:W-:Y:S01]  /*f080*/  IMAD.MOV.U32 R11, RZ, RZ, -0x1 ;  /* 0xffffffffff0b7424 */ /* 0x000fe200078e00ff */
[----:B------:R-:W-:-:S13]  /*f090*/  ISETP.GE.U32.AND.EX P0, PT, R17, UR9, PT, P0 ;  /* 0x0000000911007c0c */ /* 0x000fda000bf06100 */
[----:B------:R-:W-:Y:S05]  /*f0a0*/  @P0 BRA `(.L_x_410) ;  /* 0x00000004008c0947 */ /* 0x000fea0003800000 */
[----:B------:R-:W-:Y:S01]  /*f0b0*/  I2FP.F32.U32 R0, UR4 ;  /* 0x0000000400007c45 */ /* 0x000fe20008201000 */
[----:B0-----:R-:W-:Y:S01]  /*f0c0*/  ULDC.64 UR16, c[0x0][0x628] ;  /* 0x00018a0000107ab9 */ /* 0x001fe20000000a00 */
        /* <DEDUP_REMOVED lines=24> */
.L_x_411:
        /* <DEDUP_REMOVED lines=24> */
[----:B------:R-:W-:Y:S01]  /*f3d0*/  UMOV UR19, 0x1 ;  /* 0x0000000100137882 */ /* 0x000fe20000000000 */
[----:B------:R-:W-:Y:S01]  /*f3e0*/  ULDC UR20, c[0x0][0x608] ;  /* 0x0001820000147ab9 */ /* 0x000fe20000000800 */
[----:B------:R-:W-:Y:S01]  /*f3f0*/  USHF.L.U32 UR26, UR19, UR23, URZ ;  /* 0x00000017131a7299 */ /* 0x000fe2000800063f */
[----:B------:R-:W-:Y:S01]  /*f400*/  ISETP.NE.AND.EX P0, PT, RZ, UR9, PT, P0 ;  /* 0x00000009ff007c0c */ /* 0x000fe2000bf05300 */
[----:B------:R-:W-:Y:S02]  /*f410*/  USHF.R.U64 UR19, UR18, UR20, UR11 ;  /* 0x0000001412137299 */ /* 0x000fe4000800120b */
[----:B------:R-:W-:Y:S02]  /*f420*/  USHF.R.U32.HI UR11, URZ, UR20, UR11 ;  /* 0x000000143f0b7299 */ /* 0x000fe4000801160b */
[----:B------:R-:W-:-:S02]  /*f430*/  UIADD3 UR15, -UR15, URZ, URZ ;  /* 0x0000003f0f0f7290 */ /* 0x000fc4000fffe13f */
[----:B------:R-:W-:Y:S01]  /*f440*/  USHF.R.U64 UR20, UR19, UR23, UR11 ;  /* 0x0000001713147299 */ /* 0x000fe2000800120b */
[----:B------:R-:W-:Y:S01]  /*f450*/  ULDC UR16, c[0x0][0x144] ;  /* 0x0000510000107ab9 */ /* 0x000fe20000000800 */
[----:B------:R-:W-:Y:S01]  /*f460*/  ULDC UR6, c[0x0][0x600] ;  /* 0x0001800000067ab9 */ /* 0x000fe20000000800 */
[----:B------:R-:W-:Y:S02]  /*f470*/  USHF.R.U32.HI UR11, URZ, UR23, UR11 ;  /* 0x000000173f0b7299 */ /* 0x000fe4000801160b */
[----:B------:R-:W-:Y:S02]  /*f480*/  UIMAD UR23, UR16, UR15, UR4 ;  /* 0x0000000f101772a4 */ /* 0x000fe4000f8e0204 */
[----:B------:R-:W-:Y:S02]  /*f490*/  UIADD3 UR22, UR6, -0x1, URZ ;  /* 0xffffffff06167890 */ /* 0x000fe4000fffe03f */
[----:B------:R-:W-:Y:S02]  /*f4a0*/  ULOP3.LUT UR27, URZ, UR13, URZ, 0x33, !UPT ;  /* 0x0000000d3f1b7292 */ /* 0x000fe4000f8e333f */
        /* <DEDUP_REMOVED lines=18> */
.L_x_412:
[----:B------:R-:W-:Y:S01]  /*f5d0*/  UISETP.NE.AND UP0, UPT, UR46, URZ, UPT ;  /* 0x0000003f2e00728c */ /* 0x000fe2000bf05270 */
[----:B------:R-:W-:Y:S01]  /*f5e0*/  IMAD.MOV.U32 R0, RZ, RZ, 0x1 ;  /* 0x00000001ff007424 */ /* 0x000fe200078e00ff */
[----:B------:R-:W-:Y:S01]  /*f5f0*/  USHF.R.U64 UR8, UR4, UR24, UR11 ;  /* 0x0000001804087299 */ /* 0x000fe2000800120b */
[----:B------:R-:W-:Y:S01]  /*f600*/  IMAD.U32 R11, RZ, RZ, UR5 ;  /* 0x00000005ff0b7e24 */ /* 0x000fe2000f8e00ff */
[----:B------:R-:W-:Y:S02]  /*f610*/  ULOP3.LUT UR4, UR19, UR27, URZ, 0xc0, !UPT ;  /* 0x0000001b13047292 */ /* 0x000fe4000f8ec03f */
[----:B------:R-:W-:Y:S02]  /*f620*/  ULOP3.LUT UR18, UR18, UR22, URZ, 0xc0, !UPT ;  /* 0x0000001612127292 */ /* 0x000fe4000f8ec03f */
[----:B------:R-:W-:-:S03]  /*f630*/  UIMAD UR4, UR26, UR8, UR4 ;  /* 0x000000081a0472a4 */ /* 0x000fc6000f8e0204 */
[----:B------:R-:W-:Y:S02]  /*f640*/  @UP0 UIMAD UR23, UR28, UR21, UR7 ;  /* 0x000000151c1702a4 */ /* 0x000fe4000f8e0207 */
[----:B------:R-:W-:-:S03]  /*f650*/  UIADD3 UR7, -UR8, URZ, URZ ;  /* 0x0000003f08077290 */ /* 0x000fc6000fffe13f */
[----:B------:R-:W-:Y:S01]  /*f660*/  ULDC UR8, c[0x0][0x610] ;  /* 0x0001840000087ab9 */ /* 0x000fe20000000800 */
[----:B------:R-:W-:Y:S02]  /*f670*/  UIMAD UR7, UR7, UR25, UR20 ;  /* 0x00000019070772a4 */ /* 0x000fe4000f8e0214 */
[----:B------:R-:W-:Y:S02]  /*f680*/  UIMAD UR4, UR4, UR8, UR23 ;  /* 0x00000008040472a4 */ /* 0x000fe4000f8e0217 */
[----:B------:R-:W-:-:S04]  /*f690*/  UIMAD UR7, UR7, UR6, UR18 ;  /* 0x00000006070772a4 */ /* 0x000fc8000f8e0212 */
[----:B------:R-:W-:Y:S02]  /*f6a0*/  USEL UR6, UR7, UR4, !UP0 ;  /* 0x0000000407067287 */ /* 0x000fe4000c000000 */
[----:B------:R-:W-:-:S04]  /*f6b0*/  USEL UR4, UR4, UR7, !UP0 ;  /* 0x0000000704047287 */ /* 0x000fc8000c000000 */
[----:B------:R-:W-:Y:S02]  /*f6c0*/  MOV R4, UR6 ;  /* 0x0000000600047c02 */ /* 0x000fe40008000f00 */
[----:B------:R-:W-:-:S07]  /*f6d0*/  IMAD.U32 R3, RZ, RZ, UR4 ;  /* 0x00000004ff037e24 */ /* 0x000fce000f8e00ff */
.L_x_410:
[----:B------:R-:W-:-:S08]  /*f6e0*/  NOP ;  /* 0x0000000000007918 */ /* 0x000fd00000000000 */
[----:B------:R-:W1:-:S00]  /*f6f0*/  USETMAXREG.DEALLOC.CTAPOOL 0x28 ;  /* 0x00000028000079c8 */ /* 0x000e4000080e0500 */
[----:B------:R-:W-:-:S13]  /*f700*/  ISETP.NE.AND P0, PT, RZ, UR10, PT ;  /* 0x0000000aff007c0c */ /* 0x000fda000bf05270 */
[----:B0-----:R-:W-:Y:S05]  /*f710*/  @P0 EXIT ;  /* 0x000000000000094d */ /* 0x001fea0003800000 */
[----:B-1----:R-:W-:Y:S01]  /*f720*/  LOP3.LUT P0, RZ, R0, 0xff, RZ, 0xc0, !PT ;  /* 0x000000ff00ff7812 */ /* 0x002fe2000780c0ff */
[----:B------:R-:W-:Y:S02]  /*f730*/  IMAD.MOV.U32 R0, RZ, RZ, 0x1 ;  /* 0x00000001ff007424 */ /* 0x000fe400078e00ff */
[----:B------:R-:W-:-:S10]  /*f740*/  IMAD.MOV.U32 R8, RZ, RZ, RZ ;  /* 0x000000ffff087224 */ /* 0x000fd400078e00ff */
[----:B------:R-:W-:Y:S05]  /*f750*/  @!P0 BRA `(.L_x_413) ;  /* 0x0000000c00488947 */ /* 0x000fea0003800000 */
[----:B------:R-:W-:Y:S01]  /*f760*/  ULDC UR4, c[0x0][0x28c] ;  /* 0x0000a30000047ab9 */ /* 0x000fe20000000800 */
[----:B------:R-:W-:Y:S01]  /*f770*/  ULDC UR6, c[0x0][0x658] ;  /* 0x0001960000067ab9 */ /* 0x000fe20000000800 */
[----:B------:R-:W-:Y:S01]  /*f780*/  UIADD3 UR10, UR4, 0xf, URZ ;  /* 0x0000000f040a7890 */ /* 0x000fe2000fffe03f */
[C---:B------:R-:W-:Y:S01]  /*f790*/  LOP3.LUT P2, RZ, R2.reuse, 0x7f, RZ, 0xc0, !PT ;  /* 0x0000007f02ff7812 */ /* 0x040fe2000784c0ff */
[----:B------:R-:W-:Y:S01]  /*f7a0*/  UMOV UR7, 0xffffffff ;  /* 0xffffffff00077882 */ /* 0x000fe20000000000 */
[----:B------:R-:W-:Y:S01]  /*f7b0*/  ULDC UR5, c[0x0][0x600] ;  /* 0x0001800000057ab9 */ /* 0x000fe20000000800 */
[----:B------:R-:W-:Y:S01]  /*f7c0*/  UMOV UR9, 0x1 ;  /* 0x0000000100097882 */ /* 0x000fe20000000000 */
[----:B------:R-:W-:Y:S01]  /*f7d0*/  USHF.L.U32 UR7, UR7, UR6, URZ ;  /* 0x0000000607077299 */ /* 0x000fe2000800063f */
[----:B------:R-:W-:Y:S01]  /*f7e0*/  LOP3.LUT P0, RZ, R2, 0x1f, RZ, 0xc0, !PT ;  /* 0x0000001f02ff7812 */ /* 0x000fe2000780c0ff */
[----:B------:R-:W-:Y:S01]  /*f7f0*/  UIADD3 UR4, UR5, -0x1, URZ ;  /* 0xffffffff05047890 */ /* 0x000fe2000fffe03f */
[----:B------:R-:W-:Y:S01]  /*f800*/  BSSY B0, `(.L_x_413) ;  /* 0x00000c7000007945 */ /* 0x000fe20003800000 */
[----:B------:R-:W-:Y:S01]  /*f810*/  USHF.R.S32.HI UR11, URZ, 0x1f, UR10 ;  /* 0x0000001f3f0b7899 */ /* 0x000fe2000801140a */
[----:B------:R-:W-:Y:S01]  /*f820*/  PLOP3.LUT P0, PT, P0, P2, PT, 0x8a, 0x0 ;  /* 0x000000000000781c */ /* 0x000fe20000705172 */
[----:B------:R-:W-:Y:S01]  /*f830*/  ULDC UR8, c[0x0][0xc] ;  /* 0x0000030000087ab9 */ /* 0x000fe20000000800 */
[----:B------:R-:W-:Y:S01]  /*f840*/  USHF.L.U32 UR5, UR9, UR6, URZ ;  /* 0x0000000609057299 */ /* 0x000fe2000800063f */
[----:B------:R-:W-:Y:S01]  /*f850*/  IMAD.MOV.U32 R9, RZ, RZ, 0x1 ;  /* 0x00000001ff097424 */ /* 0x000fe200078e00ff */
[----:B------:R-:W-:Y:S01]  /*f860*/  ULEA.HI UR11, UR11, UR10, URZ, 0x4 ;  /* 0x0000000a0b0b7291 */ /* 0x000fe2000f8f203f */
[----:B------:R-:W-:Y:S01]  /*f870*/  IMAD.MOV.U32 R0, RZ, RZ, 0x1 ;  /* 0x00000001ff007424 */ /* 0x000fe200078e00ff */
[----:B------:R-:W-:Y:S01]  /*f880*/  ULDC UR9, c[0x0][0x10] ;  /* 0x0000040000097ab9 */ /* 0x000fe20000000800 */
[----:B------:R-:W-:Y:S01]  /*f890*/  ULOP3.LUT UR6, URZ, UR7, URZ, 0x33, !UPT ;  /* 0x000000073f067292 */ /* 0x000fe2000f8e333f */
[----:B------:R-:W-:Y:S01]  /*f8a0*/  IMAD.MOV.U32 R8, RZ, RZ, RZ ;  /* 0x000000ffff087224 */ /* 0x000fe200078e00ff */
[----:B------:R-:W-:Y:S01]  /*f8b0*/  UIMAD.WIDE.U32 UR8, UR8, UR9, URZ ;  /* 0x00000009080872a5 */ /* 0x000fe2000f8e003f */
[----:B------:R-:W-:Y:S01]  /*f8c0*/  ULDC UR7, c[0x0][0x14] ;  /* 0x0000050000077ab9 */ /* 0x000fe20000000800 */
[----:B------:R-:W-:-:S02]  /*f8d0*/  USHF.R.S32.HI UR19, URZ, 0x4, UR11 ;  /* 0x000000043f137899 */ /* 0x000fc4000801140b */
[----:B------:R-:W-:Y:S02]  /*f8e0*/  UIMAD.WIDE.U32 UR22, UR8, UR7, URZ ;  /* 0x00000007081672a5 */ /* 0x000fe4000f8e003f */
[----:B------:R-:W-:Y:S02]  /*f8f0*/  UIMAD UR13, UR9, UR7, URZ ;  /* 0x00000007090d72a4 */ /* 0x000fe4000f8e023f */
[----:B------:R-:W-:Y:S02]  /*f900*/  ULOP3.LUT UR21, UR40, 0x2, URZ, 0xfc, !UPT ;  /* 0x0000000228157892 */ /* 0x000fe4000f8efc3f */
[----:B------:R-:W-:Y:S02]  /*f910*/  UIADD3 UR13, UR23, UR13, URZ ;  /* 0x0000000d170d7290 */ /* 0x000fe4000fffe03f */
[----:B------:R-:W-:Y:S01]  /*f920*/  UIADD3 UR26, UR19, 0x1, URZ ;  /* 0x00000001131a7890 */ /* 0x000fe2000fffe03f */
[----:B------:R-:W-:-:S11]  /*f930*/  ULDC.64 UR24, c[0x0][0x198] ;  /* 0x0000660000187ab9 */ /* 0x000fd60000000a00 */
.L_x_425:
[----:B------:R-:W-:-:S03]  /*f940*/  UMOV UR7, 0xffffffff ;  /* 0xffffffff00077882 */ /* 0x000fc60000000000 */
[----:B------:R-:W-:Y:S05]  /*f950*/  BRA.DIV UR7, `(.L_x_414) ;  /* 0x0000001207b47947 */ /* 0x000fea000b800000 */
[----:B------:R-:W-:-:S13]  /*f960*/  ELECT P6, URZ, PT ;  /* 0x00000000003f782f */ /* 0x000fda00038c0000 */
.L_x_443:
[----:B------:R-:W0:Y:S01]  /*f970*/  LDC R2, c[0x0][0x28c] ;  /* 0x0000a300ff027b82 */ /* 0x000e220000000800 */
[----:B------:R-:W-:Y:S01]  /*f980*/  BSSY B1, `(.L_x_415) ;  /* 0x0000038000017945 */ /* 0x000fe20003800000 */
[----:B0-----:R-:W-:-:S13]  /*f990*/  ISETP.LT.OR P6, PT, R2, 0x1, !P6 ;  /* 0x000000010200780c */ /* 0x001fda00077c1670 */
[----:B------:R-:W-:Y:S05]  /*f9a0*/  @P6 BRA `(.L_x_416) ;  /* 0x0000000000d46947 */ /* 0x000fea0003800000 */
[----:B------:R-:W-:Y:S01]  /*f9b0*/  SHF.L.U32 R7, R3, 0x9, RZ ;  /* 0x0000000903077819 */ /* 0x000fe200000006ff */
[----:B------:R-:W-:Y:S02]  /*f9c0*/  IMAD R6, R4, 0x60, RZ ;  /* 0x0000006004067824 */ /* 0x000fe400078e02ff */
[----:B------:R-:W-:Y:S02]  /*f9d0*/  IMAD.MOV.U32 R12, RZ, RZ, RZ ;  /* 0x000000ffff0c7224 */ /* 0x000fe400078e00ff */
[----:B------:R-:W-:Y:S02]  /*f9e0*/  IMAD.U32 R14, RZ, RZ, UR26 ;  /* 0x0000001aff0e7e24 */ /* 0x000fe4000f8e00ff */
[----:B------:R-:W-:Y:S02]  /*f9f0*/  IMAD.MOV.U32 R2, RZ, RZ, R0 ;  /* 0x000000ffff027224 */ /* 0x000fe400078e0000 */
[----:B------:R-:W-:-:S07]  /*fa00*/  IMAD.MOV.U32 R3, RZ, RZ, R8 ;  /* 0x000000ffff037224 */ /* 0x000fce00078e0008 */
.L_x_420:
[----:B------:R-:W0:Y:S01]  /*fa10*/  S2R R5, SR_CgaCtaId ;  /* 0x0000000000057919 */ /* 0x000e220000008800 */
[----:B------:R-:W-:-:S04]  /*fa20*/  MOV R4, 0x400 ;  /* 0x0000040000047802 */ /* 0x000fc80000000f00 */
[----:B0-----:R-:W-:Y:S02]  /*fa30*/  LEA R10, R5, R4, 0x18 ;  /* 0x00000004050a7211 */ /* 0x001fe400078ec0ff */
[----:B------:R-:W-:Y:S01]  /*fa40*/  SHF.L.U32 R4, R2, 0x1f, RZ ;  /* 0x0000001f02047819 */ /* 0x000fe200000006ff */
[----:B------:R-:W0:Y:S02]  /*fa50*/  @!P2 LDC R5, c[0x0][0x500] ;  /* 0x00014000ff05ab82 */ /* 0x000e240000000800 */
[----:B------:R-:W-:-:S04]  /*fa60*/  IMAD R13, R3, 0x8, R10 ;  /* 0x00000008030d7824 */ /* 0x000fc800078e020a */
[----:B------:R-:W1:Y:S02]  /*fa70*/  SYNCS.PHASECHK.TRANS64.TRYWAIT P1, [R13+URZ+0x58], R4 ;  /* 0x000058040d0075a7 */ /* 0x000e64000802017f */
[----:B-1----:R-:W-:Y:S05]  /*fa80*/  @!P1 BRA `(.L_x_417) ;  /* 0x0000001000889947 */ /* 0x002fea0003800000 */
.L_x_444:
[----:B------:R-:W-:Y:S01]  /*fa90*/  UPRMT UR7, UR21, 0x9910, URZ ;  /* 0x0000991015077896 */ /* 0x000fe2000800003f */
[----:B0-----:R0:W-:Y:S03]  /*faa0*/  @!P2 SYNCS.ARRIVE.TRANS64 RZ, [R13+URZ], R5 ;  /* 0x000000050dffa9a7 */ /* 0x0011e6000800003f */
[----:B------:R-:W-:-:S06]  /*fab0*/  UISETP.NE.AND UP0, UPT, UR7, 0x2, UPT ;  /* 0x000000020700788c */ /* 0x000fcc000bf05270 */
[----:B------:R-:W-:-:S13]  /*fac0*/  PLOP3.LUT P1, PT, PT, PT, UP0, 0x80, 0x0 ;  /* 0x000000000000781c */ /* 0x000fda0003f2f008 */
[----:B0-----:R-:W-:Y:S05]  /*fad0*/  @P1 BRA `(.L_x_418) ;  /* 0x0000000000041947 */ /* 0x001fea0003800000 */
[----:B------:R-:W-:Y:S01]  /*fae0*/  BPT.TRAP 0x1 ;  /* 0x000000040000795c */ /* 0x000fe20000300000 */
.L_x_418:
[----:B------:R-:W-:Y:S05]  /*faf0*/  @P0 BRA `(.L_x_419) ;  /* 0x0000000000040947 */ /* 0x000fea0003800000 */
[----:B------:R-:W-:Y:S01]  /*fb00*/  BPT.TRAP 0x1 ;  /* 0x000000040000795c */ /* 0x000fe20000300000 */
.L_x_419:
[--C-:B-1----:R-:W-:Y:S01]  /*fb10*/  IMAD R4, R3, 0x4000, R10.reuse ;  /* 0x0000400003047824 */ /* 0x102fe200078e020a */
[----:B------:R-:W-:Y:S01]  /*fb20*/  R2UR UR9, R13 ;  /* 0x000000000d0972ca */ /* 0x000fe200000e0000 */
[----:B------:R-:W-:Y:S01]  /*fb30*/  IMAD R10, R3, 0xc00, R10 ;  /* 0x00000c00030a7824 */ /* 0x000fe200078e020a */
[----:B------:R-:W-:Y:S01]  /*fb40*/  UIADD3 UR14, UP0, UR24, 0xf0, URZ ;  /* 0x000000f0180e7890 */ /* 0x000fe2000ff1e03f */
[----:B------:R-:W-:Y:S01]  /*fb50*/  VIADD R14, R14, 0xffffffff ;  /* 0xffffffff0e0e7836 */ /* 0x000fe20000000000 */
[----:B------:R-:W-:Y:S01]  /*fb60*/  R2UR UR7, R4 ;  /* 0x00000000040772ca */ /* 0x000fe200000e0000 */
[----:B------:R-:W-:Y:S01]  /*fb70*/  UIADD3 UR28, UP1, UR24, 0x1f0, URZ ;  /* 0x000001f0181c7890 */ /* 0x000fe2000ff3e03f */
[----:B------:R-:W-:Y:S01]  /*fb80*/  R2UR UR8, R10 ;  /* 0x000000000a0872ca */ /* 0x000fe200000e0000 */
[----:B------:R-:W-:Y:S01]  /*fb90*/  UIADD3.X UR15, URZ, UR25, URZ, UP0, !UPT ;  /* 0x000000193f0f7290 */ /* 0x000fe200087fe43f */
[----:B------:R-:W-:Y:S01]  /*fba0*/  R2UR UR11, R7 ;  /* 0x00000000070b72ca */ /* 0x000fe200000e0000 */
[----:B------:R-:W-:Y:S01]  /*fbb0*/  UIADD3.X UR29, URZ, UR25, URZ, UP1, !UPT ;  /* 0x000000193f1d7290 */ /* 0x000fe20008ffe43f */
[----:B------:R-:W-:Y:S01]  /*fbc0*/  R2UR UR10, R12 ;  /* 0x000000000c0a72ca */ /* 0x000fe200000e0000 */
[----:B------:R-:W-:Y:S01]  /*fbd0*/  UMOV UR16, 0x0 ;  /* 0x0000000000107882 */ /* 0x000fe20000000000 */
[----:B------:R-:W-:Y:S01]  /*fbe0*/  R2UR UR12, R11 ;  /* 0x000000000b0c72ca */ /* 0x000fe200000e0000 */
[----:B------:R-:W-:Y:S01]  /*fbf0*/  UMOV UR17, 0x10000000 ;  /* 0x1000000000117882 */ /* 0x000fe20000000000 */
[----:B------:R-:W-:Y:S01]  /*fc00*/  R2UR UR20, R6 ;  /* 0x00000000061472ca */ /* 0x000fe200000e0000 */
[----:B------:R-:W-:Y:S01]  /*fc10*/  VIADD R12, R12, 0x10 ;  /* 0x000000100c0c7836 */ /* 0x000fe20000000000 */
[----:B------:R-:W-:Y:S01]  /*fc20*/  ISETP.GT.AND P3, PT, R14, 0x1, PT ;  /* 0x000000010e00780c */ /* 0x000fe20003f64270 */
[----:B------:R-:W-:Y:S01]  /*fc30*/  UIADD3 UR7, UR7, 0x180, URZ ;  /* 0x0000018007077890 */ /* 0x000fe2000fffe03f */
[----:B------:R-:W-:Y:S01]  /*fc40*/  IADD3 R3, R3, 0x1, RZ ;  /* 0x0000000103037810 */ /* 0x000fe20007ffe0ff */
[----:B------:R-:W-:-:S03]  /*fc50*/  UIADD3 UR18, UR8, 0x2c180, URZ ;  /* 0x0002c18008127890 */ /* 0x000fc6000fffe03f */
[C---:B------:R-:W-:Y:S02]  /*fc60*/  ISETP.NE.AND P1, PT, R3.reuse, 0xb, PT ;  /* 0x0000000b0300780c */ /* 0x040fe40003f25270 */
[----:B------:R-:W-:Y:S02]  /*fc70*/  UMOV UR8, UR7 ;  /* 0x0000000700087c82 */ /* 0x000fe40008000000 */
[----:B------:R0:W-:Y:S01]  /*fc80*/  UTMALDG.3D [UR8], [UR14], desc[UR16] ;  /* 0x000010080e0075b4 */ /* 0x0001e20008011000 */
[----:B------:R-:W-:Y:S02]  /*fc90*/  SEL R5, RZ, 0x1, P1 ;  /* 0x00000001ff057807 */ /* 0x000fe40000800000 */
[----:B------:R-:W-:Y:S02]  /*fca0*/  SEL R3, R3, RZ, P1 ;  /* 0x000000ff03037207 */ /* 0x000fe40000800000 */
[----:B------:R-:W-:Y:S01]  /*fcb0*/  LOP3.LUT R2, R2, R5, RZ, 0x3c, !PT ;  /* 0x0000000502027212 */ /* 0x000fe200078e3cff */
[----:B0-----:R-:W-:Y:S01]  /*fcc0*/  UMOV UR8, UR18 ;  /* 0x0000001200087c82 */ /* 0x001fe20008000000 */
[----:B------:R-:W-:-:S02]  /*fcd0*/  UMOV UR11, UR20 ;  /* 0x00000014000b7c82 */ /* 0x000fc40008000000 */
[----:B------:R0:W-:Y:S02]  /*fce0*/  UTMALDG.3D [UR8], [UR28], desc[UR16] ;  /* 0x000010081c0075b4 */ /* 0x0001e40008011000 */
[----:B0-----:R-:W-:Y:S05]  /*fcf0*/  @P3 BRA `(.L_x_420) ;  /* 0xfffffffc00443947 */ /* 0x001fea000383ffff */
.L_x_416:
[----:B------:R-:W-:Y:S05]  /*fd00*/  BSYNC B1 ;  /* 0x0000000000017941 */ /* 0x000fea0003800000 */
.L_x_415:
[----:B------:R-:W-:Y:S01]  /*fd10*/  LOP3.LUT P4, RZ, R9, 0xff, RZ, 0xc0, !PT ;  /* 0x000000ff09ff7812 */ /* 0x000fe2000788c0ff */
[----:B------:R-:W-:Y:S01]  /*fd20*/  VIADD R8, R8, UR19 ;  /* 0x0000001308087c36 */ /* 0x000fe20008000000 */
[----:B------:R-:W-:Y:S01]  /*fd30*/  ULDC.64 UR8, c[0x0][0x650] ;  /* 0x0001940000087ab9 */ /* 0x000fe20000000a00 */
[----:B------:R-:W-:Y:S01]  /*fd40*/  IMAD.U32 R5, RZ, RZ, UR19 ;  /* 0x00000013ff057e24 */ /* 0x000fe2000f8e00ff */
[----:B------:R-:W-:Y:S01]  /*fd50*/  UISETP.GE.U32.AND UP0, UPT, UR19, 0xb, UPT ;  /* 0x0000000b1300788c */ /* 0x000fe2000bf06070 */
[----:B------:R-:W-:Y:S01]  /*fd60*/  BSSY B1, `(.L_x_421) ;  /* 0x000006e000017945 */ /* 0x000fe20003800000 */
[----:B------:R-:W-:Y:S02]  /*fd70*/  ISETP.GT.U32.AND P1, PT, R8, 0xa, PT ;  /* 0x0000000a0800780c */ /* 0x000fe40003f24070 */
[----:B------:R-:W-:Y:S02]  /*fd80*/  MOV R11, 0xffffffff ;  /* 0xffffffff000b7802 */ /* 0x000fe40000000f00 */
[----:B------:R-:W-:-:S02]  /*fd90*/  ISETP.LT.U32.AND P1, PT, R5, 0xb, P1 ;  /* 0x0000000b0500780c */ /* 0x000fc40000f21070 */
[----:B------:R-:W-:Y:S01]  /*fda0*/  PLOP3.LUT P3, PT, PT, PT, UP0, 0x80, 0x0 ;  /* 0x000000000000781c */ /* 0x000fe20003f6f008 */
[----:B------:R-:W0:Y:S01]  /*fdb0*/  @P4 S2R R3, SR_CgaCtaId ;  /* 0x0000000000034919 */ /* 0x000e220000008800 */
[----:B------:R-:W-:Y:S02]  /*fdc0*/  @P4 MOV R2, 0x400 ;  /* 0x0000040000024802 */ /* 0x000fe40000000f00 */
[----:B------:R-:W-:Y:S02]  /*fdd0*/  PRMT R9, RZ, 0x7610, R9 ;  /* 0x00007610ff097816 */ /* 0x000fe40000000009 */
[----:B0-----:R-:W-:Y:S01]  /*fde0*/  @P4 LEA R4, R3, R2, 0x18 ;  /* 0x0000000203044211 */ /* 0x001fe200078ec0ff */
[----:B------:R-:W-:-:S03]  /*fdf0*/  IMAD.WIDE.U32 R2, R8, -0x45d1745d, RZ ;  /* 0xba2e8ba308027825 */ /* 0x000fc600078e00ff */
[----:B------:R0:W-:Y:S01]  /*fe00*/  @P4 SYNCS.ARRIVE.TRANS64.A1T0 RZ, [R4+URZ+0xc8], RZ ;  /* 0x0000c8ff04ff49a7 */ /* 0x0001e2000810003f */
[----:B------:R-:W-:Y:S02]  /*fe10*/  IADD3 R16, P4, R16, UR22, RZ ;  /* 0x0000001610107c10 */ /* 0x000fe4000ff9e0ff */
[----:B------:R-:W-:Y:S02]  /*fe20*/  SHF.R.U32.HI R5, RZ, 0x3, R3 ;  /* 0x00000003ff057819 */ /* 0x000fe40000011603 */
[----:B------:R-:W-:Y:S02]  /*fe30*/  SEL R3, RZ, 0x1, !P1 ;  /* 0x00000001ff037807 */ /* 0x000fe40004800000 */
[----:B------:R-:W-:Y:S01]  /*fe40*/  IADD3.X R17, R17, UR13, RZ, P4, !PT ;  /* 0x0000000d11117c10 */ /* 0x000fe2000a7fe4ff */
[----:B------:R-:W-:Y:S01]  /*fe50*/  IMAD R8, R5, -0xb, R8 ;  /* 0xfffffff505087824 */ /* 0x000fe200078e0208 */
[----:B------:R-:W-:Y:S01]  /*fe60*/  ISETP.GE.U32.AND P1, PT, R16, UR8, PT ;  /* 0x0000000810007c0c */ /* 0x000fe2000bf26070 */
[----:B0-----:R-:W-:Y:S01]  /*fe70*/  IMAD.MOV.U32 R4, RZ, RZ, -0x1 ;  /* 0xffffffffff047424 */ /* 0x001fe200078e00ff */
[----:B------:R-:W-:Y:S01]  /*fe80*/  LOP3.LUT R0, R0, R3, RZ, 0x3c, !PT ;  /* 0x0000000300007212 */ /* 0x000fe200078e3cff */
[----:B------:R-:W-:Y:S01]  /*fe90*/  IMAD.MOV.U32 R3, RZ, RZ, -0x1 ;  /* 0xffffffffff037424 */ /* 0x000fe200078e00ff */
[----:B------:R-:W-:-:S02]  /*fea0*/  ISETP.GE.U32.AND.EX P1, PT, R17, UR9, PT, P1 ;  /* 0x0000000911007c0c */ /* 0x000fc4000bf26110 */
[----:B------:R-:W-:Y:S02]  /*feb0*/  @P3 LOP3.LUT R0, R0, 0x1, R5, 0x78, !PT ;  /* 0x0000000100003812 */ /* 0x000fe400078e7805 */
[----:B------:R-:W-:-:S09]  /*fec0*/  PRMT R2, RZ, 0x7610, R2 ;  /* 0x00007610ff027816 */ /* 0x000fd20000000002 */
[----:B------:R-:W-:Y:S05]  /*fed0*/  @P1 BRA `(.L_x_422) ;  /* 0x0000000400581947 */ /* 0x000fea0003800000 */
[----:B------:R-:W-:Y:S01]  /*fee0*/  ULDC.64 UR8, c[0x0][0x628] ;  /* 0x00018a0000087ab9 */ /* 0x000fe20000000a00 */
[----:B------:R-:W0:Y:S01]  /*fef0*/  S2R R12, SR_CTAID.X ;  /* 0x00000000000c7919 */ /* 0x000e220000002500 */
[----:B------:R-:W-:Y:S01]  /*ff00*/  ISETP.NE.U32.AND P1, PT, RZ, UR8, PT ;  /* 0x00000008ff007c0c */ /* 0x000fe2000bf25070 */
[----:B------:R-:W-:Y:S01]  /*ff10*/  ULDC UR10, c[0x0][0x630] ;  /* 0x00018c00000a7ab9 */ /* 0x000fe20000000800 */
[----:B------:R-:W-:Y:S01]  /*ff20*/  IMAD.MOV.U32 R2, RZ, RZ, R16 ;  /* 0x000000ffff027224 */ /* 0x000fe200078e0010 */
[----:B------:R-:W1:Y:S01]  /*ff30*/  S2R R10, SR_CTAID.Y ;  /* 0x00000000000a7919 */ /* 0x000e620000002600 */
[----:B------:R-:W-:Y:S01]  /*ff40*/  ISETP.NE.AND.EX P1, PT, RZ, UR9, PT, P1 ;  /* 0x00000009ff007c0c */ /* 0x000fe2000bf25310 */
[----:B------:R-:W-:-:S12]  /*ff50*/  IMAD.MOV.U32 R3, RZ, RZ, R17 ;  /* 0x000000ffff037224 */ /* 0x000fd800078e0011 */
[----:B------:R-:W-:Y:S05]  /*ff60*/  @!P1 BRA `(.L_x_423) ;  /* 0x0000000000289947 */ /* 0x000fea0003800000 */
[----:B------:R-:W-:Y:S02]  /*ff70*/  ULDC UR7, c[0x0][0x634] ;  /* 0x00018d0000077ab9 */ /* 0x000fe40000000800 */
[----:B------:R-:W-:-:S05]  /*ff80*/  IADD3 R7, P1, R16, UR7, RZ ;  /* 0x0000000710077c10 */ /* 0x000fca000ff3e0ff */
[----:B------:R-:W-:-:S04]  /*ff90*/  IMAD.X R11, RZ, RZ, R17, P1 ;  /* 0x000000ffff0b7224 */ /* 0x000fc800008e0611 */
[----:B------:R-:W-:-:S04]  /*ffa0*/  IMAD.WIDE.U32 R4, R11, UR8, RZ ;  /* 0x000000080b047c25 */ /* 0x000fc8000f8e00ff */
[----:B------:R-:W-:-:S04]  /*ffb0*/  IMAD.WIDE.U32 R4, P1, R7, UR9, R4 ;  /* 0x0000000907047c25 */ /* 0x000fc8000f820004 */
[----:B------:R-:W-:-:S04]  /*ffc0*/  IMAD.WIDE.U32 R6, R7, UR8, RZ ;  /* 0x0000000807067c25 */ /* 0x000fc8000f8e00ff */
[----:B------:R-:W-:Y:S01]  /*ffd0*/  IMAD.X R3, RZ, RZ, RZ, P1 ;  /* 0x000000ffff037224 */ /* 0x000fe200008e06ff */
[----:B------:R-:W-:Y:S01]  /*ffe0*/  IADD3 RZ, P1, R7, R4, RZ ;  /* 0x0000000407ff7210 */ /* 0x000fe20007f3e0ff */
[----:B------:R-:W-:-:S04]  /*fff0*/  IMAD.MOV.U32 R2, RZ, RZ, R5 ;  /* 0x000000ffff027224 */ /* 0x000fc800078e0005 */
[----:B------:R-:W-:-:S08]  /*10000*/  IMAD.WIDE.U32.X R2, R11, UR9, R2, P1 ;  /* 0x000000090b027c25 */ /* 0x000fd000088e0402 */
.L_x_423:
[--C-:B------:R-:W-:Y:S01]  /*10010*/  SHF.R.U64 R11, R2, UR10, R3.reuse ;  /* 0x0000000a020b7c19 */ /* 0x100fe20008001203 */
[----:B------:R-:W-:Y:S01]  /*10020*/  ULDC.64 UR8, c[0x0][0x620] ;  /* 0x0001880000087ab9 */ /* 0x000fe20000000a00 */
[----:B------:R-:W-:Y:S01]  /*10030*/  SHF.R.U32.HI R2, RZ, UR10, R3 ;  /* 0x0000000aff027c19 */ /* 0x000fe20008011603 */
[----:B------:R-:W-:Y:S01]  /*10040*/  ULDC UR7, c[0x0][0x150] ;  /* 0x0000540000077ab9 */ /* 0x000fe20000000800 */
[----:B------:R-:W-:Y:S01]  /*10050*/  IADD3 R5, P1, RZ, -R11, RZ ;  /* 0x8000000bff057210 */ /* 0x000fe20007f3e0ff */
[----:B------:R-:W2:Y:S01]  /*10060*/  LDC R7, c[0x0][0x144] ;  /* 0x00005100ff077b82 */ /* 0x000ea20000000800 */
[----:B------:R-:W-:Y:S01]  /*10070*/  ULDC.64 UR10, c[0x0][0x640] ;  /* 0x00019000000a7ab9 */ /* 0x000fe20000000a00 */
[----:B------:R-:W-:Y:S02]  /*10080*/  UISETP.NE.AND UP0, UPT, UR46, URZ, UPT ;  /* 0x0000003f2e00728c */ /* 0x000fe4000bf05270 */
[----:B------:R-:W-:Y:S01]  /*10090*/  IMAD.X R2, RZ, RZ, ~R2, P1 ;  /* 0x000000ffff027224 */ /* 0x000fe200008e0e02 */
[----:B------:R-:W-:-:S03]  /*100a0*/  ISETP.NE.U32.AND P1, PT, RZ, UR10, PT ;  /* 0x0000000aff007c0c */ /* 0x000fc6000bf25070 */
[----:B------:R-:W-:Y:S01]  /*100b0*/  IMAD R4, R2, UR8, RZ ;  /* 0x0000000802047c24 */ /* 0x000fe2000f8e02ff */
[----:B------:R-:W3:Y:S01]  /*100c0*/  LDC R15, c[0x0][0x148] ;  /* 0x00005200ff0f7b82 */ /* 0x000ee20000000800 */
[C---:B------:R-:W-:Y:S01]  /*100d0*/  IMAD.WIDE.U32 R2, R5.reuse, UR8, R16 ;  /* 0x0000000805027c25 */ /* 0x040fe2000f8e0010 */
[----:B------:R-:W-:Y:S01]  /*100e0*/  ULDC UR8, c[0x0][0x154] ;  /* 0x0000550000087ab9 */ /* 0x000fe20000000800 */
[----:B------:R-:W-:Y:S02]  /*100f0*/  ISETP.NE.AND.EX P1, PT, RZ, UR11, PT, P1 ;  /* 0x0000000bff007c0c */ /* 0x000fe4000bf25310 */
[----:B------:R-:W-:Y:S01]  /*10100*/  IMAD R5, R5, UR9, R4 ;  /* 0x0000000905057c24 */ /* 0x000fe2000f8e0204 */
[----:B0-----:R-:W-:Y:S01]  /*10110*/  I2FP.F32.U32 R4, R12 ;  /* 0x0000000c00047245 */ /* 0x001fe20000201000 */
[----:B------:R-:W-:Y:S01]  /*10120*/  ULDC UR9, c[0x0][0x608] ;  /* 0x0001820000097ab9 */ /* 0x000fe20000000800 */
[----:B------:R-:W-:Y:S02]  /*10130*/  PLOP3.LUT P3, PT, PT, PT, UP0, 0x80, 0x0 ;  /* 0x000000000000781c */ /* 0x000fe40003f6f008 */
[----:B------:R-:W-:Y:S01]  /*10140*/  IADD3 R3, R3, R5, RZ ;  /* 0x0000000503037210 */ /* 0x000fe20007ffe0ff */
[----:B------:R-:W-:Y:S01]  /*10150*/  FMUL R4, R4, UR7 ;  /* 0x0000000704047c20 */ /* 0x000fe20008400000 */
[----:B------:R-:W-:-:S02]  /*10160*/  ULDC UR7, c[0x0][0x618] ;  /* 0x0001860000077ab9 */ /* 0x000fc40000000800 */
[--C-:B------:R-:W-:Y:S02]  /*10170*/  SHF.R.U64 R13, R2, UR7, R3.reuse ;  /* 0x00000007020d7c19 */ /* 0x100fe40008001203 */
[----:B-1----:R-:W-:Y:S01]  /*10180*/  I2FP.F32.U32 R2, R10 ;  /* 0x0000000a00027245 */ /* 0x002fe20000201000 */
[----:B------:R-:W0:Y:S04]  /*10190*/  F2I.U32.TRUNC.NTZ R4, R4 ;  /* 0x0000000400047305 */ /* 0x000e28000020f000 */
[----:B------:R-:W-:Y:S01]  /*101a0*/  FMUL R5, R2, UR8 ;  /* 0x0000000802057c20 */ /* 0x000fe20008400000 */
[----:B------:R-:W-:Y:S01]  /*101b0*/  SHF.R.U32.HI R2, RZ, UR7, R3 ;  /* 0x00000007ff027c19 */ /* 0x000fe20008011603 */
[----:B------:R-:W-:Y:S02]  /*101c0*/  ULDC UR7, c[0x0][0x658] ;  /* 0x0001960000077ab9 */ /* 0x000fe40000000800 */
[----:B------:R1:W4:Y:S01]  /*101d0*/  F2I.U32.TRUNC.NTZ R20, R5 ;  /* 0x0000000500147305 */ /* 0x000322000020f000 */
[----:B------:R-:W-:-:S02]  /*101e0*/  SHF.R.U64 R18, R13, UR9, R2 ;  /* 0x000000090d127c19 */ /* 0x000fc40008001202 */
[----:B------:R-:W-:-:S04]  /*101f0*/  SHF.R.U32.HI R3, RZ, UR9, R2 ;  /* 0x00000009ff037c19 */ /* 0x000fc80008011602 */
[--C-:B------:R-:W-:Y:S01]  /*10200*/  SHF.R.U64 R14, R18, UR7, R3.reuse ;  /* 0x00000007120e7c19 */ /* 0x100fe20008001203 */
[----:B0-----:R-:W-:Y:S01]  /*10210*/  IMAD.MOV R4, RZ, RZ, -R4 ;  /* 0x000000ffff047224 */ /* 0x001fe200078e0a04 */
[----:B------:R-:W-:-:S03]  /*10220*/  SHF.R.U32.HI R3, RZ, UR7, R3 ;  /* 0x00000007ff037c19 */ /* 0x000fc60008011603 */
[----:B--2---:R-:W-:Y:S02]  /*10230*/  IMAD R12, R7, R4, R12 ;  /* 0x00000004070c7224 */ /* 0x004fe400078e020c */
[----:B------:R-:W-:Y:S01]  /*10240*/  IMAD.MOV.U32 R2, RZ, RZ, R14 ;  /* 0x000000ffff027224 */ /* 0x000fe200078e000e */
[----:B-1--4-:R-:W-:Y:S06]  /*10250*/  @!P1 BRA `(.L_x_424) ;  /* 0x0000000000289947 */ /* 0x012fec0003800000 */
        /* <DEDUP_REMOVED lines=10> */
.L_x_424:
[----:B------:R-:W-:Y:S01]  /*10300*/  ULDC UR7, c[0x0][0x648] ;  /* 0x0001920000077ab9 */ /* 0x000fe20000000800 */
[----:B------:R-:W-:Y:S01]  /*10310*/  IMAD.MOV R20, RZ, RZ, -R20 ;  /* 0x000000ffff147224 */ /* 0x000fe200078e0a14 */
[----:B------:R-:W-:Y:S01]  /*10320*/  SHF.R.U64 R3, R2, UR7, R3 ;  /* 0x0000000702037c19 */ /* 0x000fe20008001203 */
[----:B------:R-:W-:Y:S01]  /*10330*/  ULDC UR7, c[0x0][0x638] ;  /* 0x00018e0000077ab9 */ /* 0x000fe20000000800 */
[----:B------:R-:W-:Y:S01]  /*10340*/  LOP3.LUT R2, R18, UR6, RZ, 0xc0, !PT ;  /* 0x0000000612027c12 */ /* 0x000fe2000f8ec0ff */
[----:B------:R-:W-:Y:S01]  /*10350*/  UISETP.NE.AND UP0, UPT, UR46, URZ, UPT ;  /* 0x0000003f2e00728c */ /* 0x000fe2000bf05270 */
[----:B------:R-:W-:Y:S01]  /*10360*/  IADD3 R5, -R3, RZ, RZ ;  /* 0x000000ff03057210 */ /* 0x000fe20007ffe1ff */
[----:B---3--:R-:W-:Y:S01]  /*10370*/  @P3 IMAD R12, R15, R20, R10 ;  /* 0x000000140f0c3224 */ /* 0x008fe200078e020a */
[----:B------:R-:W-:Y:S01]  /*10380*/  LOP3.LUT R13, R13, UR4, RZ, 0xc0, !PT ;  /* 0x000000040d0d7c12 */ /* 0x000fe2000f8ec0ff */
[----:B------:R-:W-:Y:S01]  /*10390*/  IMAD R3, R3, UR5, R2 ;  /* 0x0000000503037c24 */ /* 0x000fe2000f8e0202 */
[----:B------:R-:W-:Y:S01]  /*103a0*/  ULDC UR8, c[0x0][0x610] ;  /* 0x0001840000087ab9 */ /* 0x000fe20000000800 */
[----:B------:R-:W-:Y:S01]  /*103b0*/  IMAD R14, R5, UR7, R14 ;  /* 0x00000007050e7c24 */ /* 0x000fe2000f8e020e */
[----:B------:R-:W-:Y:S01]  /*103c0*/  ULDC UR7, c[0x0][0x600] ;  /* 0x0001800000077ab9 */ /* 0x000fe20000000800 */
[----:B------:R-:W-:Y:S01]  /*103d0*/  IMAD R3, R3, UR8, R12 ;  /* 0x0000000803037c24 */ /* 0x000fe2000f8e020c */
[----:B------:R-:W-:Y:S01]  /*103e0*/  PLOP3.LUT P1, PT, PT, PT, UP0, 0x40, 0x0 ;  /* 0x000000000000781c */ /* 0x000fe20003f2e808 */
[----:B------:R-:W-:Y:S01]  /*103f0*/  IMAD R14, R14, UR7, R13 ;  /* 0x000000070e0e7c24 */ /* 0x000fe2000f8e020d */
[----:B------:R-:W-:Y:S01]  /*10400*/  PLOP3.LUT P3, PT, PT, PT, UP0, 0x40, 0x0 ;  /* 0x000000000000781c */ /* 0x000fe20003f6e808 */
[----:B------:R-:W-:-:S03]  /*10410*/  IMAD.MOV.U32 R2, RZ, RZ, 0x1 ;  /* 0x00000001ff027424 */ /* 0x000fc600078e00ff */
[----:B------:R-:W-:Y:S02]  /*10420*/  SEL R4, R14, R3, P1 ;  /* 0x000000030e047207 */ /* 0x000fe40000800000 */
[----:B------:R-:W-:-:S07]  /*10430*/  SEL R3, R3, R14, P3 ;  /* 0x0000000e03037207 */ /* 0x000fce0001800000 */
.L_x_422:
[----:B------:R-:W-:Y:S05]  /*10440*/  BSYNC B1 ;  /* 0x0000000000017941 */ /* 0x000fea0003800000 */
.L_x_421:
[----:B------:R-:W-:-:S13]  /*10450*/  LOP3.LUT P1, RZ, R2, 0xff, RZ, 0xc0, !PT ;  /* 0x000000ff02ff7812 */ /* 0x000fda000782c0ff */
[----:B------:R-:W-:Y:S05]  /*10460*/  @P1 BRA `(.L_x_425) ;  /* 0xfffffff400341947 */ /* 0x000fea000383ffff */
[----:B------:R-:W-:Y:S05]  /*10470*/  BSYNC B0 ;  /* 0x0000000000007941 */ /* 0x000fea0003800000 */
.L_x_413:
[----:B------:R-:W-:-:S03]  /*10480*/  UMOV UR7, 0xffffffff ;  /* 0xffffffff00077882 */ /* 0x000fc60000000000 */
[----:B------:R-:W-:Y:S05]  /*10490*/  BRA.DIV UR7, `(.L_x_426) ;  /* 0x0000000a07187947 */ /* 0x000fea000b800000 */
[----:B------:R-:W-:-:S13]  /*104a0*/  ELECT P6, URZ, PT ;  /* 0x00000000003f782f */ /* 0x000fda00038c0000 */
.L_x_447:
[----:B------:R-:W-:Y:S04]  /*104b0*/  BSSY B0, `(.L_x_427) ;  /* 0x000006b000007945 */ /* 0x000fe80003800000 */
[----:B------:R-:W-:Y:S05]  /*104c0*/  @!P6 BRA `(.L_x_428) ;  /* 0x0000000400a4e947 */ /* 0x000fea0003800000 */
[----:B------:R-:W-:-:S04]  /*104d0*/  ULOP3.LUT UR7, UR40, 0x2, URZ, 0xfc, !UPT ;  /* 0x0000000228077892 */ /* 0x000fc8000f8efc3f */
[----:B------:R-:W-:-:S06]  /*104e0*/  UISETP.NE.AND UP0, UPT, UR7, 0x3, UPT ;  /* 0x000000030700788c */ /* 0x000fcc000bf05270 */
[----:B------:R-:W-:-:S13]  /*104f0*/  PLOP3.LUT P0, PT, PT, PT, UP0, 0x80, 0x0 ;  /* 0x000000000000781c */ /* 0x000fda0003f0f008 */
[----:B------:R-:W-:Y:S05]  /*10500*/  @!P0 BRA `(.L_x_429) ;  /* 0x0000000000048947 */ /* 0x000fea0003800000 */
[----:B------:R-:W-:Y:S01]  /*10510*/  BPT.TRAP 0x1 ;  /* 0x000000040000795c */ /* 0x000fe20000300000 */
.L_x_429:
[----:B------:R-:W0:Y:S01]  /*10520*/  S2R R3, SR_CgaCtaId ;  /* 0x0000000000037919 */ /* 0x000e220000008800 */
[----:B------:R-:W-:-:S04]  /*10530*/  MOV R2, 0x400 ;  /* 0x0000040000027802 */ /* 0x000fc80000000f00 */
[----:B0-----:R-:W-:Y:S02]  /*10540*/  LEA R3, R3, R2, 0x18 ;  /* 0x0000000203037211 */ /* 0x001fe400078ec0ff */
[----:B------:R-:W-:-:S03]  /*10550*/  SHF.L.U32 R2, R0, 0x1f, RZ ;  /* 0x0000001f00027819 */ /* 0x000fc600000006ff */
[----:B------:R-:W-:-:S04]  /*10560*/  VIADD R3, R3, 0x58 ;  /* 0x0000005803037836 */ /* 0x000fc80000000000 */
[C---:B------:R-:W-:Y:S02]  /*10570*/  IMAD R7, R8.reuse, 0x8, R3 ;  /* 0x0000000808077824 */ /* 0x040fe400078e0203 */
[----:B------:R-:W-:Y:S02]  /*10580*/  VIADD R8, R8, 0x1 ;  /* 0x0000000108087836 */ /* 0x000fe40000000000 */
[----:B------:R-:W0:Y:S03]  /*10590*/  SYNCS.PHASECHK.TRANS64.TRYWAIT P0, [R7+URZ], R2 ;  /* 0x00000002070075a7 */ /* 0x000e26000800017f */
[----:B------:R-:W-:-:S04]  /*105a0*/  ISETP.NE.AND P1, PT, R8, 0xb, PT ;  /* 0x0000000b0800780c */ /* 0x000fc80003f25270 */
[----:B------:R-:W-:Y:S02]  /*105b0*/  SEL R5, RZ, 0x1, P1 ;  /* 0x00000001ff057807 */ /* 0x000fe40000800000 */
[----:B------:R-:W-:Y:S02]  /*105c0*/  SEL R8, R8, RZ, P1 ;  /* 0x000000ff08087207 */ /* 0x000fe40000800000 */
[----:B------:R-:W-:-:S03]  /*105d0*/  LOP3.LUT R5, R0, R5, RZ, 0x3c, !PT ;  /* 0x0000000500057212 */ /* 0x000fc600078e3cff */
[----:B------:R-:W-:Y:S01]  /*105e0*/  IMAD R9, R8, 0x8, R3 ;  /* 0x0000000808097824 */ /* 0x000fe200078e0203 */
[----:B------:R-:W-:Y:S01]  /*105f0*/  SHF.L.U32 R4, R5, 0x1f, RZ ;  /* 0x0000001f05047819 */ /* 0x000fe200000006ff */
[----:B0-----:R-:W-:Y:S06]  /*10600*/  @!P0 BRA `(.L_x_430) ;  /* 0x0000000400dc8947 */ /* 0x001fec0003800000 */
.L_x_448:
[----:B------:R-:W1:Y:S01]  /*10610*/  SYNCS.PHASECHK.TRANS64.TRYWAIT P0, [R9+URZ], R4 ;  /* 0x00000004090075a7 */ /* 0x000e62000800017f */
[----:B------:R-:W-:-:S05]  /*10620*/  VIADD R0, R8, 0x1 ;  /* 0x0000000108007836 */ /* 0x000fca0000000000 */
[----:B------:R-:W-:-:S04]  /*10630*/  ISETP.NE.AND P1, PT, R0, 0xb, PT ;  /* 0x0000000b0000780c */ /* 0x000fc80003f25270 */
[----:B0-----:R-:W-:Y:S02]  /*10640*/  SEL R2, RZ, 0x1, P1 ;  /* 0x00000001ff027807 */ /* 0x001fe40000800000 */
[----:B------:R-:W-:Y:S02]  /*10650*/  SEL R0, R0, RZ, P1 ;  /* 0x000000ff00007207 */ /* 0x000fe40000800000 */
[----:B------:R-:W-:Y:S02]  /*10660*/  LOP3.LUT R7, R5, R2, RZ, 0x3c, !PT ;  /* 0x0000000205077212 */ /* 0x000fe400078e3cff */
[----:B------:R-:W-:Y:S02]  /*10670*/  LEA R6, R0, R3, 0x3 ;  /* 0x0000000300067211 */ /* 0x000fe400078e18ff */
[----:B------:R-:W-:Y:S01]  /*10680*/  SHF.L.U32 R5, R7, 0x1f, RZ ;  /* 0x0000001f07057819 */ /* 0x000fe200000006ff */
[----:B-1----:R-:W-:Y:S06]  /*10690*/  @!P0 BRA `(.L_x_431) ;  /* 0x0000000400cc8947 */ /* 0x002fec0003800000 */
.L_x_449:
[----:B------:R-:W1:Y:S01]  /*106a0*/  SYNCS.PHASECHK.TRANS64.TRYWAIT P0, [R6+URZ], R5 ;  /* 0x00000005060075a7 */ /* 0x000e62000800017f */
[----:B------:R-:W-:-:S05]  /*106b0*/  VIADD R0, R0, 0x1 ;  /* 0x0000000100007836 */ /* 0x000fca0000000000 */
[----:B------:R-:W-:-:S04]  /*106c0*/  ISETP.NE.AND P1, PT, R0, 0xb, PT ;  /* 0x0000000b0000780c */ /* 0x000fc80003f25270 */
[----:B------:R-:W-:Y:S02]  /*106d0*/  SEL R2, RZ, 0x1, P1 ;  /* 0x00000001ff027807 */ /* 0x000fe40000800000 */
[----:B------:R-:W-:Y:S02]  /*106e0*/  SEL R0, R0, RZ, P1 ;  /* 0x000000ff00007207 */ /* 0x000fe40000800000 */
[----:B------:R-:W-:-:S03]  /*106f0*/  LOP3.LUT R7, R7, R2, RZ, 0x3c, !PT ;  /* 0x0000000207077212 */ /* 0x000fc600078e3cff */
[----:B0-----:R-:W-:Y:S01]  /*10700*/  IMAD R9, R0, 0x8, R3 ;  /* 0x0000000800097824 */ /* 0x001fe200078e0203 */
[----:B------:R-:W-:Y:S01]  /*10710*/  SHF.L.U32 R4, R7, 0x1f, RZ ;  /* 0x0000001f07047819 */ /* 0x000fe200000006ff */
[----:B-1----:R-:W-:Y:S06]  /*10720*/  @!P0 BRA `(.L_x_432) ;  /* 0x0000000400bc8947 */ /* 0x002fec0003800000 */
.L_x_450:
        /* <DEDUP_REMOVED lines=9> */
.L_x_451:
        /* <DEDUP_REMOVED lines=9> */
.L_x_452:
[----:B------:R-:W1:Y:S01]  /*10850*/  SYNCS.PHASECHK.TRANS64.TRYWAIT P0, [R9+URZ], R4 ;  /* 0x00000004090075a7 */ /* 0x000e62000800017f */
[----:B------:R-:W-:-:S04]  /*10860*/  IADD3 R0, R0, 0x1, RZ ;  /* 0x0000000100007810 */ /* 0x000fc80007ffe0ff */
[----:B------:R-:W-:-:S04]  /*10870*/  ISETP.NE.AND P1, PT, R0, 0xb, PT ;  /* 0x0000000b0000780c */ /* 0x000fc80003f25270 */
[----:B------:R-:W-:Y:S02]  /*10880*/  SEL R2, RZ, 0x1, P1 ;  /* 0x00000001ff027807 */ /* 0x000fe40000800000 */
[----:B------:R-:W-:Y:S02]  /*10890*/  SEL R0, R0, RZ, P1 ;  /* 0x000000ff00007207 */ /* 0x000fe40000800000 */
[----:B------:R-:W-:-:S03]  /*108a0*/  LOP3.LUT R7, R7, R2, RZ, 0x3c, !PT ;  /* 0x0000000207077212 */ /* 0x000fc600078e3cff */
[----:B0-----:R-:W-:Y:S01]  /*108b0*/  IMAD R6, R0, 0x8, R3 ;  /* 0x0000000800067824 */ /* 0x001fe200078e0203 */
[----:B------:R-:W-:Y:S01]  /*108c0*/  SHF.L.U32 R5, R7, 0x1f, RZ ;  /* 0x0000001f07057819 */ /* 0x000fe200000006ff */
[----:B-1----:R-:W-:Y:S06]  /*108d0*/  @!P0 BRA `(.L_x_435) ;  /* 0x00000004008c8947 */ /* 0x002fec0003800000 */
.L_x_453:
        /* <DEDUP_REMOVED lines=9> */
.L_x_454:
        /* <DEDUP_REMOVED lines=9> */
.L_x_455:
[----:B------:R-:W1:Y:S01]  /*10a00*/  SYNCS.PHASECHK.TRANS64.TRYWAIT P0, [R6+URZ], R5 ;  /* 0x00000005060075a7 */ /* 0x000e62000800017f */
[----:B------:R-:W-:-:S05]  /*10a10*/  VIADD R0, R0, 0x1 ;  /* 0x0000000100007836 */ /* 0x000fca0000000000 */
[----:B------:R-:W-:-:S04]  /*10a20*/  ISETP.NE.AND P1, PT, R0, 0xb, PT ;  /* 0x0000000b0000780c */ /* 0x000fc80003f25270 */
[----:B------:R-:W-:Y:S02]  /*10a30*/  SEL R2, RZ, 0x1, P1 ;  /* 0x00000001ff027807 */ /* 0x000fe40000800000 */
[----:B------:R-:W-:Y:S02]  /*10a40*/  SEL R0, R0, RZ, P1 ;  /* 0x000000ff00007207 */ /* 0x000fe40000800000 */
[----:B------:R-:W-:Y:S02]  /*10a50*/  LOP3.LUT R7, R7, R2, RZ, 0x3c, !PT ;  /* 0x0000000207077212 */ /* 0x000fe400078e3cff */
[----:B0-----:R-:W-:Y:S02]  /*10a60*/  LEA R9, R0, R3, 0x3 ;  /* 0x0000000300097211 */ /* 0x001fe400078e18ff */
[----:B------:R-:W-:Y:S01]  /*10a70*/  SHF.L.U32 R4, R7, 0x1f, RZ ;  /* 0x0000001f07047819 */ /* 0x000fe200000006ff */
[----:B-1----:R-:W-:Y:S06]  /*10a80*/  @!P0 BRA `(.L_x_438) ;  /* 0x00000004005c8947 */ /* 0x002fec0003800000 */
.L_x_456:
[----:B------:R-:W1:Y:S01]  /*10a90*/  SYNCS.PHASECHK.TRANS64.TRYWAIT P0, [R9+URZ], R4 ;  /* 0x00000004090075a7 */ /* 0x000e62000800017f */
[----:B------:R-:W-:-:S05]  /*10aa0*/  VIADD R0, R0, 0x1 ;  /* 0x0000000100007836 */ /* 0x000fca0000000000 */
[----:B------:R-:W-:-:S04]  /*10ab0*/  ISETP.NE.AND P1, PT, R0, 0xb, PT ;  /* 0x0000000b0000780c */ /* 0x000fc80003f25270 */
[----:B------:R-:W-:Y:S02]  /*10ac0*/  SEL R2, RZ, 0x1, P1 ;  /* 0x00000001ff027807 */ /* 0x000fe40000800000 */
[----:B------:R-:W-:Y:S02]  /*10ad0*/  SEL R0, R0, RZ, P1 ;  /* 0x000000ff00007207 */ /* 0x000fe40000800000 */
[----:B------:R-:W-:Y:S01]  /*10ae0*/  LOP3.LUT R2, R7, R2, RZ, 0x3c, !PT ;  /* 0x0000000207027212 */ /* 0x000fe200078e3cff */
[----:B-1----:R-:W-:Y:S06]  /*10af0*/  @!P0 BRA `(.L_x_439) ;  /* 0x0000000400548947 */ /* 0x002fec0003800000 */
.L_x_457:
[----:B------:R-:W-:Y:S01]  /*10b00*/  IMAD R3, R0, 0x8, R3 ;  /* 0x0000000800037824 */ /* 0x000fe200078e0203 */
[----:B------:R-:W-:-:S07]  /*10b10*/  SHF.L.U32 R0, R2, 0x1f, RZ ;  /* 0x0000001f02007819 */ /* 0x000fce00000006ff */
.L_x_440:
[----:B--2---:R2:W3:Y:S02]  /*10b20*/  SYNCS.PHASECHK.TRANS64.TRYWAIT P0, [R3+URZ], R0 ;  /* 0x00000000030075a7 */ /* 0x0044e4000800017f */
[----:B---3--:R-:W-:Y:S05]  /*10b30*/  @!P0 NANOSLEEP.SYNCS 0x989680 ;  /* 0x009896800000895d */ /* 0x008fea0003900000 */
[----:B------:R-:W3:Y:S02]  /*10b40*/  @!P0 SYNCS.PHASECHK.TRANS64 P0, [R3+URZ], R0 ;  /* 0x00000000030085a7 */ /* 0x000ee4000800007f */
[----:B---3--:R-:W-:Y:S05]  /*10b50*/  @!P0 BRA `(.L_x_440) ;  /* 0xfffffffc00f08947 */ /* 0x008fea000383ffff */
.L_x_428:
[----:B------:R-:W-:Y:S05]  /*10b60*/  BSYNC B0 ;  /* 0x0000000000007941 */ /* 0x000fea0003800000 */
.L_x_427:
[----:B------:R-:W-:Y:S05]  /*10b70*/  EXIT ;  /* 0x000000000000794d */ /* 0x000fea0003800000 */
.L_x_18:
[----:B----4-:R4:W0:Y:S02]  /*10b80*/  SYNCS.PHASECHK.TRANS64.TRYWAIT P1, [R3+URZ], R0 ;  /* 0x00000000030075a7 */ /* 0x010824000802017f */
[----:B0-----:R-:W-:Y:S05]  /*10b90*/  @!P1 NANOSLEEP.SYNCS 0x989680 ;  /* 0x009896800000995d */ /* 0x001fea0003900000 */
[----:B------:R-:W0:Y:S02]  /*10ba0*/  @!P1 SYNCS.PHASECHK.TRANS64 P1, [R3+URZ], R0 ;  /* 0x00000000030095a7 */ /* 0x000e24000802007f */
[----:B0-----:R-:W-:Y:S05]  /*10bb0*/  @!P1 BRA `(.L_x_18) ;  /* 0xfffffffc00f09947 */ /* 0x001fea000383ffff */
[----:B------:R-:W-:Y:S05]  /*10bc0*/  BRA `(.L_x_17) ;  /* 0xffffff0800447947 */ /* 0x000fea000383ffff */
.L_x_23:
[----:B-1----:R-:W-:-:S04]  /*10bd0*/  IMAD.U32 R5, RZ, RZ, UR4 ;  /* 0x00000004ff057e24 */ /* 0x002fc8000f8e00ff */
[----:B------:R1:W3:Y:S03]  /*10be0*/  SYNCS.PHASECHK.TRANS64.TRYWAIT P1, [R5+URZ], R4 ;  /* 0x00000004050075a7 */ /* 0x0002e6000802017f */
[----:B---3--:R-:W-:Y:S05]  /*10bf0*/  @!P1 NANOSLEEP.SYNCS 0x989680 ;  /* 0x009896800000995d */ /* 0x008fea0003900000 */
[----:B------:R-:W3:Y:S02]  /*10c00*/  @!P1 SYNCS.PHASECHK.TRANS64 P1, [R5+URZ], R4 ;  /* 0x00000004050095a7 */ /* 0x000ee4000802007f */
[----:B---3--:R-:W-:Y:S05]  /*10c10*/  @!P1 BRA `(.L_x_23) ;  /* 0xfffffffc00ec9947 */ /* 0x008fea000383ffff */
[----:B------:R-:W-:Y:S05]  /*10c20*/  BRA `(.L_x_22) ;  /* 0xffffff0c00007947 */ /* 0x000fea000383ffff */
.L_x_414:
[----:B------:R-:W-:Y:S01]  /*10c30*/  BSSY B1, `(.L_x_441) ;  /* 0x0000006000017945 */ /* 0x000fe20003800000 */
[----:B------:R-:W-:-:S07]  /*10c40*/  IMAD.MOV.U32 R15, RZ, RZ, -0x1 ;  /* 0xffffffffff0f7424 */ /* 0x000fce00078e00ff */
[----:B------:R-:W-:Y:S05]  /*10c50*/  WARPSYNC.COLLECTIVE R15, `(.L_x_442) ;  /* 0x000000000f0c7348 */ /* 0x000fea0003c00000 */
[----:B------:R-:W-:Y:S02]  /*10c60*/  ELECT P6, UR62, PT ;  /* 0x00000000003e782f */ /* 0x000fe400038c0000 */
[----:B------:R-:W-:Y:S01]  /*10c70*/  MOV R14, UR62 ;  /* 0x0000003e000e7c02 */ /* 0x000fe20008000f00 */
[----:B------:R-:W-:Y:S10]  /*10c80*/  ENDCOLLECTIVE ;  /* 0x000000000000791b */ /* 0x000ff40003800000 */
.L_x_442:
[----:B------:R-:W-:Y:S05]  /*10c90*/  BSYNC B1 ;  /* 0x0000000000017941 */ /* 0x000fea0003800000 */
.L_x_441:
[----:B------:R-:W-:Y:S05]  /*10ca0*/  BRA `(.L_x_443) ;  /* 0xffffffec00307947 */ /* 0x000fea000383ffff */
.L_x_417:
[----:B-1----:R1:W2:Y:S02]  /*10cb0*/  SYNCS.PHASECHK.TRANS64.TRYWAIT P1, [R13+URZ+0x58], R4 ;  /* 0x000058040d0075a7 */ /* 0x0022a4000802017f */
[----:B--2---:R-:W-:Y:S05]  /*10cc0*/  @!P1 NANOSLEEP.SYNCS 0x989680 ;  /* 0x009896800000995d */ /* 0x004fea0003900000 */
[----:B------:R-:W2:Y:S02]  /*10cd0*/  @!P1 SYNCS.PHASECHK.TRANS64 P1, [R13+URZ+0x58], R4 ;  /* 0x000058040d0095a7 */ /* 0x000ea4000802007f */
[----:B--2---:R-:W-:Y:S05]  /*10ce0*/  @!P1 BRA `(.L_x_417) ;  /* 0xfffffffc00f09947 */ /* 0x004fea000383ffff */
[----:B------:R-:W-:Y:S05]  /*10cf0*/  BRA `(.L_x_444) ;  /* 0xffffffec00647947 */ /* 0x000fea000383ffff */
.L_x_426:
[----:B------:R-:W-:Y:S01]  /*10d00*/  BSSY B0, `(.L_x_445) ;  /* 0x0000006000007945 */ /* 0x000fe20003800000 */
[----:B------:R-:W-:-:S07]  /*10d10*/  IMAD.MOV.U32 R15, RZ, RZ, -0x1 ;  /* 0xffffffffff0f7424 */ /* 0x000fce00078e00ff */
[----:B------:R-:W-:Y:S05]  /*10d20*/  WARPSYNC.COLLECTIVE R15, `(.L_x_446) ;  /* 0x000000000f0c7348 */ /* 0x000fea0003c00000 */
[----:B------:R-:W-:Y:S02]  /*10d30*/  ELECT P6, UR62, PT ;  /* 0x00000000003e782f */ /* 0x000fe400038c0000 */
[----:B------:R-:W-:Y:S01]  /*10d40*/  MOV R14, UR62 ;  /* 0x0000003e000e7c02 */ /* 0x000fe20008000f00 */
[----:B------:R-:W-:Y:S10]  /*10d50*/  ENDCOLLECTIVE ;  /* 0x000000000000791b */ /* 0x000ff40003800000 */
.L_x_446:
[----:B------:R-:W-:Y:S05]  /*10d60*/  BSYNC B0 ;  /* 0x0000000000007941 */ /* 0x000fea0003800000 */
.L_x_445:
[----:B------:R-:W-:Y:S05]  /*10d70*/  BRA `(.L_x_447) ;  /* 0xfffffff400cc7947 */ /* 0x000fea000383ffff */
.L_x_430:
[----:B0-----:R0:W1:Y:S02]  /*10d80*/  SYNCS.PHASECHK.TRANS64.TRYWAIT P0, [R7+URZ], R2 ;  /* 0x00000002070075a7 */ /* 0x001064000800017f */
[----:B-1----:R-:W-:Y:S05]  /*10d90*/  @!P0 NANOSLEEP.SYNCS 0x989680 ;  /* 0x009896800000895d */ /* 0x002fea0003900000 */
[----:B------:R-:W1:Y:S02]  /*10da0*/  @!P0 SYNCS.PHASECHK.TRANS64 P0, [R7+URZ], R2 ;  /* 0x00000002070085a7 */ /* 0x000e64000800007f */
[----:B-1----:R-:W-:Y:S05]  /*10db0*/  @!P0 BRA `(.L_x_430) ;  /* 0xfffffffc00f08947 */ /* 0x002fea000383ffff */
[----:B------:R-:W-:Y:S05]  /*10dc0*/  BRA `(.L_x_448) ;  /* 0xfffffff800107947 */ /* 0x000fea000383ffff */
.L_x_431:
[----:B0-----:R0:W1:Y:S02]  /*10dd0*/  SYNCS.PHASECHK.TRANS64.TRYWAIT P0, [R9+URZ], R4 ;  /* 0x00000004090075a7 */ /* 0x001064000800017f */
[----:B-1----:R-:W-:Y:S05]  /*10de0*/  @!P0 NANOSLEEP.SYNCS 0x989680 ;  /* 0x009896800000895d */ /* 0x002fea0003900000 */
[----:B------:R-:W1:Y:S02]  /*10df0*/  @!P0 SYNCS.PHASECHK.TRANS64 P0, [R9+URZ], R4 ;  /* 0x00000004090085a7 */ /* 0x000e64000800007f */
[----:B-1----:R-:W-:Y:S05]  /*10e00*/  @!P0 BRA `(.L_x_431) ;  /* 0xfffffffc00f08947 */ /* 0x002fea000383ffff */
[----:B------:R-:W-:Y:S05]  /*10e10*/  BRA `(.L_x_449) ;  /* 0xfffffff800207947 */ /* 0x000fea000383ffff */
.L_x_432:
[----:B0-----:R0:W1:Y:S02]  /*10e20*/  SYNCS.PHASECHK.TRANS64.TRYWAIT P0, [R6+URZ], R5 ;  /* 0x00000005060075a7 */ /* 0x001064000800017f */
[----:B-1----:R-:W-:Y:S05]  /*10e30*/  @!P0 NANOSLEEP.SYNCS 0x989680 ;  /* 0x009896800000895d */ /* 0x002fea0003900000 */
[----:B------:R-:W1:Y:S02]  /*10e40*/  @!P0 SYNCS.PHASECHK.TRANS64 P0, [R6+URZ], R5 ;  /* 0x00000005060085a7 */ /* 0x000e64000800007f */
[----:B-1----:R-:W-:Y:S05]  /*10e50*/  @!P0 BRA `(.L_x_432) ;  /* 0xfffffffc00f08947 */ /* 0x002fea000383ffff */
[----:B------:R-:W-:Y:S05]  /*10e60*/  BRA `(.L_x_450) ;  /* 0xfffffff800307947 */ /* 0x000fea000383ffff */
.L_x_433:
[----:B0-----:R0:W1:Y:S02]  /*10e70*/  SYNCS.PHASECHK.TRANS64.TRYWAIT P0, [R9+URZ], R4 ;  /* 0x00000004090075a7 */ /* 0x001064000800017f */
[----:B-1----:R-:W-:Y:S05]  /*10e80*/  @!P0 NANOSLEEP.SYNCS 0x989680 ;  /* 0x009896800000895d */ /* 0x002fea0003900000 */
[----:B------:R-:W1:Y:S02]  /*10e90*/  @!P0 SYNCS.PHASECHK.TRANS64 P0, [R9+URZ], R4 ;  /* 0x00000004090085a7 */ /* 0x000e64000800007f */
[----:B-1----:R-:W-:Y:S05]  /*10ea0*/  @!P0 BRA `(.L_x_433) ;  /* 0xfffffffc00f08947 */ /* 0x002fea000383ffff */
[----:B------:R-:W-:Y:S05]  /*10eb0*/  BRA `(.L_x_451) ;  /* 0xfffffff800407947 */ /* 0x000fea000383ffff */
.L_x_434:
[----:B0-----:R0:W1:Y:S02]  /*10ec0*/  SYNCS.PHASECHK.TRANS64.TRYWAIT P0, [R6+URZ], R5 ;  /* 0x00000005060075a7 */ /* 0x001064000800017f */
[----:B-1----:R-:W-:Y:S05]  /*10ed0*/  @!P0 NANOSLEEP.SYNCS 0x989680 ;  /* 0x009896800000895d */ /* 0x002fea0003900000 */
[----:B------:R-:W1:Y:S02]  /*10ee0*/  @!P0 SYNCS.PHASECHK.TRANS64 P0, [R6+URZ], R5 ;  /* 0x00000005060085a7 */ /* 0x000e64000800007f */
[----:B-1----:R-:W-:Y:S05]  /*10ef0*/  @!P0 BRA `(.L_x_434) ;  /* 0xfffffffc00f08947 */ /* 0x002fea000383ffff */
[----:B------:R-:W-:Y:S05]  /*10f00*/  BRA `(.L_x_452) ;  /* 0xfffffff800507947 */ /* 0x000fea000383ffff */
.L_x_435:
[----:B0-----:R0:W1:Y:S02]  /*10f10*/  SYNCS.PHASECHK.TRANS64.TRYWAIT P0, [R9+URZ], R4 ;  /* 0x00000004090075a7 */ /* 0x001064000800017f */
[----:B-1----:R-:W-:Y:S05]  /*10f20*/  @!P0 NANOSLEEP.SYNCS 0x989680 ;  /* 0x009896800000895d */ /* 0x002fea0003900000 */
[----:B------:R-:W1:Y:S02]  /*10f30*/  @!P0 SYNCS.PHASECHK.TRANS64 P0, [R9+URZ], R4 ;  /* 0x00000004090085a7 */ /* 0x000e64000800007f */
[----:B-1----:R-:W-:Y:S05]  /*10f40*/  @!P0 BRA `(.L_x_435) ;  /* 0xfffffffc00f08947 */ /* 0x002fea000383ffff */
[----:B------:R-:W-:Y:S05]  /*10f50*/  BRA `(.L_x_453) ;  /* 0xfffffff800607947 */ /* 0x000fea000383ffff */
.L_x_436:
[----:B0-----:R0:W1:Y:S02]  /*10f60*/  SYNCS.PHASECHK.TRANS64.TRYWAIT P0, [R6+URZ], R5 ;  /* 0x00000005060075a7 */ /* 0x001064000800017f */
[----:B-1----:R-:W-:Y:S05]  /*10f70*/  @!P0 NANOSLEEP.SYNCS 0x989680 ;  /* 0x009896800000895d */ /* 0x002fea0003900000 */
[----:B------:R-:W1:Y:S02]  /*10f80*/  @!P0 SYNCS.PHASECHK.TRANS64 P0, [R6+URZ], R5 ;  /* 0x00000005060085a7 */ /* 0x000e64000800007f */
[----:B-1----:R-:W-:Y:S05]  /*10f90*/  @!P0 BRA `(.L_x_436) ;  /* 0xfffffffc00f08947 */ /* 0x002fea000383ffff */
[----:B------:R-:W-:Y:S05]  /*10fa0*/  BRA `(.L_x_454) ;  /* 0xfffffff800707947 */ /* 0x000fea000383ffff */
.L_x_437:
[----:B0-----:R0:W1:Y:S02]  /*10fb0*/  SYNCS.PHASECHK.TRANS64.TRYWAIT P0, [R9+URZ], R4 ;  /* 0x00000004090075a7 */ /* 0x001064000800017f */
[----:B-1----:R-:W-:Y:S05]  /*10fc0*/  @!P0 NANOSLEEP.SYNCS 0x989680 ;  /* 0x009896800000895d */ /* 0x002fea0003900000 */
[----:B------:R-:W1:Y:S02]  /*10fd0*/  @!P0 SYNCS.PHASECHK.TRANS64 P0, [R9+URZ], R4 ;  /* 0x00000004090085a7 */ /* 0x000e64000800007f */
[----:B-1----:R-:W-:Y:S05]  /*10fe0*/  @!P0 BRA `(.L_x_437) ;  /* 0xfffffffc00f08947 */ /* 0x002fea000383ffff */
[----:B------:R-:W-:Y:S05]  /*10ff0*/  BRA `(.L_x_455) ;  /* 0xfffffff800807947 */ /* 0x000fea000383ffff */
.L_x_438:
[----:B0-----:R0:W1:Y:S02]  /*11000*/  SYNCS.PHASECHK.TRANS64.TRYWAIT P0, [R6+URZ], R5 ;  /* 0x00000005060075a7 */ /* 0x001064000800017f */
[----:B-1----:R-:W-:Y:S05]  /*11010*/  @!P0 NANOSLEEP.SYNCS 0x989680 ;  /* 0x009896800000895d */ /* 0x002fea0003900000 */
[----:B------:R-:W1:Y:S02]  /*11020*/  @!P0 SYNCS.PHASECHK.TRANS64 P0, [R6+URZ], R5 ;  /* 0x00000005060085a7 */ /* 0x000e64000800007f */
[----:B-1----:R-:W-:Y:S05]  /*11030*/  @!P0 BRA `(.L_x_438) ;  /* 0xfffffffc00f08947 */ /* 0x002fea000383ffff */
[----:B------:R-:W-:Y:S05]  /*11040*/  BRA `(.L_x_456) ;  /* 0xfffffff800907947 */ /* 0x000fea000383ffff */
.L_x_439:
[----:B-1----:R1:W2:Y:S02]  /*11050*/  SYNCS.PHASECHK.TRANS64.TRYWAIT P0, [R9+URZ], R4 ;  /* 0x00000004090075a7 */ /* 0x0022a4000800017f */
[----:B--2---:R-:W-:Y:S05]  /*11060*/  @!P0 NANOSLEEP.SYNCS 0x989680 ;  /* 0x009896800000895d */ /* 0x004fea0003900000 */
[----:B------:R-:W2:Y:S02]  /*11070*/  @!P0 SYNCS.PHASECHK.TRANS64 P0, [R9+URZ], R4 ;  /* 0x00000004090085a7 */ /* 0x000ea4000800007f */
[----:B--2---:R-:W-:Y:S05]  /*11080*/  @!P0 BRA `(.L_x_439) ;  /* 0xfffffffc00f08947 */ /* 0x004fea000383ffff */
[----:B------:R-:W-:Y:S05]  /*11090*/  BRA `(.L_x_457) ;  /* 0xfffffff800987947 */ /* 0x000fea000383ffff */
.L_x_458:
[----:B------:R-:W-:-:S00]  /*110a0*/  BRA `(.L_x_458) ;  /* 0xfffffffc00fc7947 */ /* 0x000fc0000383ffff */
[----:B------:R-:W-:-:S00]  /*110b0*/  NOP ;  /* 0x0000000000007918 */ /* 0x000fc00000000000 */
        /* <DEDUP_REMOVED lines=12> */
.L_x_459:


//--------------------- .nv.global.init           --------------------------
	.section	.nv.global.init,"aw",@progbits
.nv.global.init:
	.type		$str$22,@object
	.size		$str$22,($str$23 - $str$22)
$str$22:
        /*0000*/ 	.byte	0x6b, 0x5f, 0x74, 0x69, 0x6c, 0x65, 0x5f, 0x63, 0x6f, 0x75, 0x6e, 0x74, 0x20, 0x3e, 0x3d, 0x20
        /*0010*/ 	.byte	0x31, 0x00
	.type		$str$23,@object
	.size		$str$23,(__unnamed_1 - $str$23)
$str$23:
        /*0012*/ 	.byte	0x2f, 0x74, 0x6d, 0x70, 0x2f, 0x63, 0x75, 0x74, 0x6c, 0x61, 0x73, 0x73, 0x5f, 0x73, 0x77, 0x65
        /*0022*/ 	.byte	0x65, 0x70, 0x5f, 0x73, 0x72, 0x63, 0x2f, 0x69, 0x6e, 0x63, 0x6c, 0x75, 0x64, 0x65, 0x2f, 0x63
        /*0032*/ 	.byte	0x75, 0x74, 0x6c, 0x61, 0x73, 0x73, 0x2f, 0x67, 0x65, 0x6d, 0x6d, 0x2f, 0x63, 0x6f, 0x6c, 0x6c
        /*0042*/ 	.byte	0x65, 0x63, 0x74, 0x69, 0x76, 0x65, 0x2f, 0x73, 0x6d, 0x39, 0x30, 0x5f, 0x6d, 0x6d, 0x61, 0x5f
        /*0052*/ 	.byte	0x74, 0x6d, 0x61, 0x5f, 0x67, 0x6d, 0x6d, 0x61, 0x5f, 0x73, 0x73, 0x5f, 0x77, 0x61, 0x72, 0x70
        /*0062*/ 	.byte	0x73, 0x70, 0x65, 0x63, 0x69, 0x61, 0x6c, 0x69, 0x7a, 0x65, 0x64, 0x2e, 0x68, 0x70, 0x70, 0x00
	.type		__unnamed_1,@object
	.size		__unnamed_1,(.L_0 - __unnamed_1)
__unnamed_1:
        /*0072*/ 	.byte	0x76, 0x6f, 0x69, 0x64, 0x20, 0x63, 0x75, 0x74, 0x6c, 0x61, 0x73, 0x73, 0x3a, 0x3a, 0x67, 0x65
        /* <DEDUP_REMOVED lines=179> */
        /*0bb2*/ 	.byte	0x3a, 0x3a, 0x69, 0x64, 0x65, 0x6e, 0x74, 0x69, 0x74, 0x79, 0x5d, 0x00
.L_0:


//--------------------- .nv.shared._ZN7cutlass13device_kernelINS_4gemm6kernel13GemmUniversalIN4cute5tupleIJiiiiEEENS1_10collective13CollectiveMmaINS1_34MainloopSm90TmaGmmaWarpSpecializedILi11ENS5_IJNS4_1CILi1EEESB_SB_EEENS1_35KernelTmaWarpSpecializedCooperativeEEENS5_IJNSA_ILi512EEENSA_ILi96EEENSA_ILi16EEEEEENS_6half_tENS5_IJlSB_lEEESJ_SK_NS4_8TiledMMAINS4_8MMA_AtomIJNS4_4SM904GMMA25MMA_64x96x16_F32F16F16_SSILNSO_5MajorE0ELSQ_0ELNSO_7ScaleInE1ELSR_1EEEEEENS4_6LayoutINS5_IJNSA_ILi2EEESB_SB_EEENS5_IJSB_NSA_ILi0EEESX_EEEEENS5_IJNS4_10UnderscoreES10_S10_EEEEENS4_13SM90_TMA_LOADENS4_14ComposedLayoutINS4_7SwizzleILi1ELi4ELi3EEENS4_18smem_ptr_flag_bitsILi16EEENSU_INS5_IJNSA_ILi8EEESH_EEENS5_IJSH_SB_EEEEEEEvNS4_8identityES13_S1D_vS1E_EENS_8epilogue10collective6detail29Sm90TmaWarpSpecializedAdapterINS1H_15DefaultEpilogueISJ_SK_SK_NS1G_6thread17LinearCombinationISJ_Li1EffLNS1L_9ScaleType4KindE0ELNS_15FloatRoundStyleE2ESJ_EENS1_15EpilogueDefaultEEEEEvvEEEEvNT_6ParamsE --------------------------
	.section	.nv.shared._ZN7cutlass13device_kernelINS_4gemm6kernel13GemmUniversalIN4cute5tupleIJiiiiEEENS1_10collective13CollectiveMmaINS1_34MainloopSm90TmaGmmaWarpSpecializedILi11ENS5_IJNS4_1CILi1EEESB_SB_EEENS1_35KernelTmaWarpSpecializedCooperativeEEENS5_IJNSA_ILi512EEENSA_ILi96EEENSA_ILi16EEEEEENS_6half_tENS5_IJlSB_lEEESJ_SK_NS4_8TiledMMAINS4_8MMA_AtomIJNS4_4SM904GMMA25MMA_64x96x16_F32F16F16_SSILNSO_5MajorE0ELSQ_0ELNSO_7ScaleInE1ELSR_1EEEEEENS4_6LayoutINS5_IJNSA_ILi2EEESB_SB_EEENS5_IJSB_NSA_ILi0EEESX_EEEEENS5_IJNS4_10UnderscoreES10_S10_EEEEENS4_13SM90_TMA_LOADENS4_14ComposedLayoutINS4_7SwizzleILi1ELi4ELi3EEENS4_18smem_ptr_flag_bitsILi16EEENSU_INS5_IJNSA_ILi8EEESH_EEENS5_IJSH_SB_EEEEEEEvNS4_8identityES13_S1D_vS1E_EENS_8epilogue10collective6detail29Sm90TmaWarpSpecializedAdapterINS1H_15DefaultEpilogueISJ_SK_SK_NS1G_6thread17LinearCombinationISJ_Li1EffLNS1L_9ScaleType4KindE0ELNS_15FloatRoundStyleE2ESJ_EENS1_15EpilogueDefaultEEEEEvvEEEEvNT_6ParamsE,"aw",@nobits
	.sectionflags	@""
	.align	16
	.zero		1024


//--------------------- .nv.shared.reserved.0     --------------------------
	.section	.nv.shared.reserved.0,"aw",@nobits
	.weak		__nv_reservedSMEM_offset_0_alias
	.size		__nv_reservedSMEM_offset_0_alias, 0, 0
	.other		__nv_reservedSMEM_offset_0_alias,@"STO_CUDA_RESERVED_SHARED STV_DEFAULT"
__nv_reservedSMEM_offset_0_alias:
	.zero		0


//--------------------- .nv.global                --------------------------
	.section	.nv.global,"aw",@nobits
.nv.global:
	.type		_ZN40_INTERNAL_0809defd_4_k_cu_64eaf92c_115014cute1_E,@object
	.size		_ZN40_INTERNAL_0809defd_4_k_cu_64eaf92c_115014cute1_E,(_ZN40_INTERNAL_0809defd_4_k_cu_64eaf92c_115014cuda3std3__45__cpo6cbeginE - _ZN40_INTERNAL_0809defd_4_k_cu_64eaf92c_115014cute1_E)
_ZN40_INTERNAL_0809defd_4_k_cu_64eaf92c_115014cute1_E:
	.zero		1
	.type		_ZN40_INTERNAL_0809defd_4_k_cu_64eaf92c_115014cuda3std3__45__cpo6cbeginE,@object
	.size		_ZN40_INTERNAL_0809defd_4_k_cu_64eaf92c_115014cuda3std3__45__cpo6cbeginE,(_ZN40_INTERNAL_0809defd_4_k_cu_64eaf92c_115014cuda3std3__48in_placeE - _ZN40_INTERNAL_0809defd_4_k_cu_64eaf92c_115014cuda3std3__45__cpo6cbeginE)
_ZN40_INTERNAL_0809defd_4_k_cu_64eaf92c_115014cuda3std3__45__cpo6cbeginE:
	.zero		1
	.type		_ZN40_INTERNAL_0809defd_4_k_cu_64eaf92c_115014cuda3std3__48in_placeE,@object
	.size		_ZN40_INTERNAL_0809defd_4_k_cu_64eaf92c_115014cuda3std3__48in_placeE,(_ZN40_INTERNAL_0809defd_4_k_cu_64eaf92c_115014cuda3std6ranges3__45__cpo9iter_moveE - _ZN40_INTERNAL_0809defd_4_k_cu_64eaf92c_115014cuda3std3__48in_placeE)
_ZN40_INTERNAL_0809defd_4_k_cu_64eaf92c_115014cuda3std3__48in_placeE:
	.zero		1
	.type		_ZN40_INTERNAL_0809defd_4_k_cu_64eaf92c_115014cuda3std6ranges3__45__cpo9iter_moveE,@object
	.size		_ZN40_INTERNAL_0809defd_4_k_cu_64eaf92c_115014cuda3std6ranges3__45__cpo9iter_moveE,(_ZN40_INTERNAL_0809defd_4_k_cu_64eaf92c_115014cuda3std3__45__cpo5beginE - _ZN40_INTERNAL_0809defd_4_k_cu_64eaf92c_115014cuda3std6ranges3__45__cpo9iter_moveE)
_ZN40_INTERNAL_0809defd_4_k_cu_64eaf92c_115014cuda3std6ranges3__45__cpo9iter_moveE:
	.zero		1
	.type		_ZN40_INTERNAL_0809defd_4_k_cu_64eaf92c_115014cuda3std3__45__cpo5beginE,@object
	.size		_ZN40_INTERNAL_0809defd_4_k_cu_64eaf92c_115014cuda3std3__45__cpo5beginE,(_ZN40_INTERNAL_0809defd_4_k_cu_64eaf92c_115014cuda3std3__442_GLOBAL__N__0809defd_4_k_cu_64eaf92c_115016ignoreE - _ZN40_INTERNAL_0809defd_4_k_cu_64eaf92c_115014cuda3std3__45__cpo5beginE)
_ZN40_INTERNAL_0809defd_4_k_cu_64eaf92c_115014cuda3std3__45__cpo5beginE:
	.zero		1
	.type		_ZN40_INTERNAL_0809defd_4_k_cu_64eaf92c_115014cuda3std3__442_GLOBAL__N__0809defd_4_k_cu_64eaf92c_115016ignoreE,@object
	.size		_ZN40_INTERNAL_0809defd_4_k_cu_64eaf92c_115014cuda3std3__442_GLOBAL__N__0809defd_4_k_cu_64eaf92c_115016ignoreE,(_ZN40_INTERNAL_0809defd_4_k_cu_64eaf92c_115014cute7productE - _ZN40_INTERNAL_0809defd_4_k_cu_64eaf92c_115014cuda3std3__442_GLOBAL__N__0809defd_4_k_cu_64eaf92c_115016ignoreE)
_ZN40_INTERNAL_0809defd_4_k_cu_64eaf92c_115014cuda3std3__442_GLOBAL__N__0809defd_4_k_cu_64eaf92c_115016ignoreE:
	.zero		1
	.type		_ZN40_INTERNAL_0809defd_4_k_cu_64eaf92c_115014cute7productE,@object
	.size		_ZN40_INTERNAL_0809defd_4_k_cu_64eaf92c_115014cute7productE,(_ZN40_INTERNAL_0809defd_4_k_cu_64eaf92c_115014cuda3std3__45__cpo3endE - _ZN40_INTERNAL_0809defd_4_k_cu_64eaf92c_115014cute7productE)
_ZN40_INTERNAL_0809defd_4_k_cu_64eaf92c_115014cute7productE:
	.zero		1
	.type		_ZN40_INTERNAL_0809defd_4_k_cu_64eaf92c_115014cuda3std3__45__cpo3endE,@object
	.size		_ZN40_INTERNAL_0809defd_4_k_cu_64eaf92c_115014cuda3std3__45__cpo3endE,(_ZN40_INTERNAL_0809defd_4_k_cu_64eaf92c_115014cuda3std3__419piecewise_constructE - _ZN40_INTERNAL_0809defd_4_k_cu_64eaf92c_115014cuda3std3__45__cpo3endE)
_ZN40_INTERNAL_0809defd_4_k_cu_64eaf92c_115014cuda3std3__45__cpo3endE:
	.zero		1
	.type		_ZN40_INTERNAL_0809defd_4_k_cu_64eaf92c_115014cuda3std3__419piecewise_constructE,@object
	.size		_ZN40_INTERNAL_0809defd_4_k_cu_64eaf92c_115014cuda3std3__419piecewise_constructE,(_ZN40_INTERNAL_0809defd_4_k_cu_64eaf92c_115014cuda3std3__45__cpo4cendE - _ZN40_INTERNAL_0809defd_4_k_cu_64eaf92c_115014cuda3std3__419piecewise_constructE)
_ZN40_INTERNAL_0809defd_4_k_cu_64eaf92c_115014cuda3std3__419piecewise_constructE:
	.zero		1
	.type		_ZN40_INTERNAL_0809defd_4_k_cu_64eaf92c_115014cuda3std3__45__cpo4cendE,@object
	.size		_ZN40_INTERNAL_0809defd_4_k_cu_64eaf92c_115014cuda3std3__45__cpo4cendE,(_ZN40_INTERNAL_0809defd_4_k_cu_64eaf92c_115014cuda3std6ranges3__45__cpo4swapE - _ZN40_INTERNAL_0809defd_4_k_cu_64eaf92c_115014cuda3std3__45__cpo4cendE)
_ZN40_INTERNAL_0809defd_4_k_cu_64eaf92c_115014cuda3std3__45__cpo4cendE:
	.zero		1
	.type		_ZN40_INTERNAL_0809defd_4_k_cu_64eaf92c_115014cuda3std6ranges3__45__cpo4swapE,@object
	.size		_ZN40_INTERNAL_0809defd_4_k_cu_64eaf92c_115014cuda3std6ranges3__45__cpo4swapE,(.L_8 - _ZN40_INTERNAL_0809defd_4_k_cu_64eaf92c_115014cuda3std6ranges3__45__cpo4swapE)
_ZN40_INTERNAL_0809defd_4_k_cu_64eaf92c_115014cuda3std6ranges3__45__cpo4swapE:
	.zero		1
.L_8:


//--------------------- .nv.constant0._ZN7cutlass13device_kernelINS_4gemm6kernel13GemmUniversalIN4cute5tupleIJiiiiEEENS1_10collective13CollectiveMmaINS1_34MainloopSm90TmaGmmaWarpSpecializedILi11ENS5_IJNS4_1CILi1EEESB_SB_EEENS1_35KernelTmaWarpSpecializedCooperativeEEENS5_IJNSA_ILi512EEENSA_ILi96EEENSA_ILi16EEEEEENS_6half_tENS5_IJlSB_lEEESJ_SK_NS4_8TiledMMAINS4_8MMA_AtomIJNS4_4SM904GMMA25MMA_64x96x16_F32F16F16_SSILNSO_5MajorE0ELSQ_0ELNSO_7ScaleInE1ELSR_1EEEEEENS4_6LayoutINS5_IJNSA_ILi2EEESB_SB_EEENS5_IJSB_NSA_ILi0EEESX_EEEEENS5_IJNS4_10UnderscoreES10_S10_EEEEENS4_13SM90_TMA_LOADENS4_14ComposedLayoutINS4_7SwizzleILi1ELi4ELi3EEENS4_18smem_ptr_flag_bitsILi16EEENSU_INS5_IJNSA_ILi8EEESH_EEENS5_IJSH_SB_EEEEEEEvNS4_8identityES13_S1D_vS1E_EENS_8epilogue10collective6detail29Sm90TmaWarpSpecializedAdapterINS1H_15DefaultEpilogueISJ_SK_SK_NS1G_6thread17LinearCombinationISJ_Li1EffLNS1L_9ScaleType4KindE0ELNS_15FloatRoundStyleE2ESJ_EENS1_15EpilogueDefaultEEEEEvvEEEEvNT_6ParamsE --------------------------
	.section	.nv.constant0._ZN7cutlass13device_kernelINS_4gemm6kernel13GemmUniversalIN4cute5tupleIJiiiiEEENS1_10collective13CollectiveMmaINS1_34MainloopSm90TmaGmmaWarpSpecializedILi11ENS5_IJNS4_1CILi1EEESB_SB_EEENS1_35KernelTmaWarpSpecializedCooperativeEEENS5_IJNSA_ILi512EEENSA_ILi96EEENSA_ILi16EEEEEENS_6half_tENS5_IJlSB_lEEESJ_SK_NS4_8TiledMMAINS4_8MMA_AtomIJNS4_4SM904GMMA25MMA_64x96x16_F32F16F16_SSILNSO_5MajorE0ELSQ_0ELNSO_7ScaleInE1ELSR_1EEEEEENS4_6LayoutINS5_IJNSA_ILi2EEESB_SB_EEENS5_IJSB_NSA_ILi0EEESX_EEEEENS5_IJNS4_10UnderscoreES10_S10_EEEEENS4_13SM90_TMA_LOADENS4_14ComposedLayoutINS4_7SwizzleILi1ELi4ELi3EEENS4_18smem_ptr_flag_bitsILi16EEENSU_INS5_IJNSA_ILi8EEESH_EEENS5_IJSH_SB_EEEEEEEvNS4_8identityES13_S1D_vS1E_EENS_8epilogue10collective6detail29Sm90TmaWarpSpecializedAdapterINS1H_15DefaultEpilogueISJ_SK_SK_NS1G_6thread17LinearCombinationISJ_Li1EffLNS1L_9ScaleType4KindE0ELNS_15FloatRoundStyleE2ESJ_EENS1_15EpilogueDefaultEEEEEvvEEEEvNT_6ParamsE,"a",@progbits
	.sectionflags	@""
	.align	4
.nv.constant0._ZN7cutlass13device_kernelINS_4gemm6kernel13GemmUniversalIN4cute5tupleIJiiiiEEENS1_10collective13CollectiveMmaINS1_34MainloopSm90TmaGmmaWarpSpecializedILi11ENS5_IJNS4_1CILi1EEESB_SB_EEENS1_35KernelTmaWarpSpecializedCooperativeEEENS5_IJNSA_ILi512EEENSA_ILi96EEENSA_ILi16EEEEEENS_6half_tENS5_IJlSB_lEEESJ_SK_NS4_8TiledMMAINS4_8MMA_AtomIJNS4_4SM904GMMA25MMA_64x96x16_F32F16F16_SSILNSO_5MajorE0ELSQ_0ELNSO_7ScaleInE1ELSR_1EEEEEENS4_6LayoutINS5_IJNSA_ILi2EEESB_SB_EEENS5_IJSB_NSA_ILi0EEESX_EEEEENS5_IJNS4_10UnderscoreES10_S10_EEEEENS4_13SM90_TMA_LOADENS4_14ComposedLayoutINS4_7SwizzleILi1ELi4ELi3EEENS4_18smem_ptr_flag_bitsILi16EEENSU_INS5_IJNSA_ILi8EEESH_EEENS5_IJSH_SB_EEEEEEEvNS4_8identityES13_S1D_vS1E_EENS_8epilogue10collective6detail29Sm90TmaWarpSpecializedAdapterINS1H_15DefaultEpilogueISJ_SK_SK_NS1G_6thread17LinearCombinationISJ_Li1EffLNS1L_9ScaleType4KindE0ELNS_15FloatRoundStyleE2ESJ_EENS1_15EpilogueDefaultEEEEEvvEEEEvNT_6ParamsE:
	.zero		1664


//--------------------- SYMBOLS --------------------------

	.type		.nv.reservedSmem.offset0,@object
	.size		.nv.reservedSmem.offset0,0x4
	.type		__assertfail,@function
